	.target	sm_90a

	.elftype	@"ET_EXEC"


//--------------------- .note.nv.tkinfo           --------------------------
	.section	.note.nv.tkinfo,"",@"SHT_NOTE"
	.sectionflags	@"SHF_NOTE_NV_TKINFO"
	.tkinfo
        /*0018*/ 	.word	0x00000002
        /*0030*/ 	.string	""
        /*0030*/ 	.string	"ptxas"
        /*0030*/ 	.string	"Cuda compilation tools, release 13.0, V13.0.88"
        /*0030*/ 	.string	"Build cuda_13.0.r13.0/compiler.36424714_0"
        /*0030*/ 	.string	"-arch sm_90a -m 64 "



//--------------------- .note.nv.cuinfo           --------------------------
	.section	.note.nv.cuinfo,"",@"SHT_NOTE"
	.sectionflags	@"SHF_NOTE_NV_CUINFO"
        /*0018*/ 	.short	0x0002
        /*001a*/ 	.short	0x005a
        /*001c*/ 	.short	0x0082
	.zero		2


//--------------------- .nv.info                  --------------------------
	.section	.nv.info,"",@"SHT_CUDA_INFO"
	.align	4


	//----- nvinfo : EIATTR_REGCOUNT
	.align		4
        /*0000*/ 	.byte	0x04, 0x2f
        /*0002*/ 	.short	(.L_15 - .L_14)
	.align		4
.L_14:
        /*0004*/ 	.word	index@(_ZN7cutlass13device_kernelINS_4gemm6kernel13GemmUniversalIN4cute5tupleIJiiiiEEENS1_10collective13CollectiveMmaINS1_34MainloopSm90TmaGmmaWarpSpecializedILi2ENS5_IJNS4_1CILi1EEESB_SB_EEENS1_35KernelTmaWarpSpecializedCooperativeEEENS5_IJNSA_ILi128EEENSA_ILi64EEESG_EEENS_10tfloat32_tENS5_IJlSB_lEEESI_SJ_NS4_8TiledMMAINS4_8MMA_AtomIJNS4_4SM904GMMA29MMA_64x64x8_F32TF32TF32_SS_TNILNSN_7ScaleInE1ELSP_1EEEEEENS4_6LayoutINS5_IJNSA_ILi2EEESB_SB_EEENS5_IJSB_NSA_ILi0EEESV_EEEEENS5_IJNS4_10UnderscoreESY_SY_EEEEENS4_13SM90_TMA_LOADENS4_14ComposedLayoutINS4_7SwizzleILi3ELi4ELi3EEENS4_18smem_ptr_flag_bitsILi32EEENSS_INS5_IJNSA_ILi8EEENSA_ILi32EEEEEENS5_IJS18_SB_EEEEEEEvNS4_8identityES11_S1C_vS1D_EENS_8epilogue10collective6detail29Sm90TmaWarpSpecializedAdapterINS1G_15DefaultEpilogueISI_SJ_SJ_NS1F_6thread17LinearCombinationISI_Li1EffLNS1K_9ScaleType4KindE0ELNS_15FloatRoundStyleE2ESI_EENS1_15EpilogueDefaultEEEEEvvEEEEvNT_6ParamsE)
        /*0008*/ 	.word	0x000000a8


	//----- nvinfo : EIATTR_FRAME_SIZE
	.align		4
.L_15:
        /*000c*/ 	.byte	0x04, 0x11
        /*000e*/ 	.short	(.L_17 - .L_16)
	.align		4
.L_16:
        /*0010*/ 	.word	index@(_ZN7cutlass13device_kernelINS_4gemm6kernel13GemmUniversalIN4cute5tupleIJiiiiEEENS1_10collective13CollectiveMmaINS1_34MainloopSm90TmaGmmaWarpSpecializedILi2ENS5_IJNS4_1CILi1EEESB_SB_EEENS1_35KernelTmaWarpSpecializedCooperativeEEENS5_IJNSA_ILi128EEENSA_ILi64EEESG_EEENS_10tfloat32_tENS5_IJlSB_lEEESI_SJ_NS4_8TiledMMAINS4_8MMA_AtomIJNS4_4SM904GMMA29MMA_64x64x8_F32TF32TF32_SS_TNILNSN_7ScaleInE1ELSP_1EEEEEENS4_6LayoutINS5_IJNSA_ILi2EEESB_SB_EEENS5_IJSB_NSA_ILi0EEESV_EEEEENS5_IJNS4_10UnderscoreESY_SY_EEEEENS4_13SM90_TMA_LOADENS4_14ComposedLayoutINS4_7SwizzleILi3ELi4ELi3EEENS4_18smem_ptr_flag_bitsILi32EEENSS_INS5_IJNSA_ILi8EEENSA_ILi32EEEEEENS5_IJS18_SB_EEEEEEEvNS4_8identityES11_S1C_vS1D_EENS_8epilogue10collective6detail29Sm90TmaWarpSpecializedAdapterINS1G_15DefaultEpilogueISI_SJ_SJ_NS1F_6thread17LinearCombinationISI_Li1EffLNS1K_9ScaleType4KindE0ELNS_15FloatRoundStyleE2ESI_EENS1_15EpilogueDefaultEEEEEvvEEEEvNT_6ParamsE)
        /*0014*/ 	.word	0x00000000


	//----- nvinfo : EIATTR_MIN_STACK_SIZE
	.align		4
.L_17:
        /*0018*/ 	.byte	0x04, 0x12
        /*001a*/ 	.short	(.L_19 - .L_18)
	.align		4
.L_18:
        /*001c*/ 	.word	index@(_ZN7cutlass13device_kernelINS_4gemm6kernel13GemmUniversalIN4cute5tupleIJiiiiEEENS1_10collective13CollectiveMmaINS1_34MainloopSm90TmaGmmaWarpSpecializedILi2ENS5_IJNS4_1CILi1EEESB_SB_EEENS1_35KernelTmaWarpSpecializedCooperativeEEENS5_IJNSA_ILi128EEENSA_ILi64EEESG_EEENS_10tfloat32_tENS5_IJlSB_lEEESI_SJ_NS4_8TiledMMAINS4_8MMA_AtomIJNS4_4SM904GMMA29MMA_64x64x8_F32TF32TF32_SS_TNILNSN_7ScaleInE1ELSP_1EEEEEENS4_6LayoutINS5_IJNSA_ILi2EEESB_SB_EEENS5_IJSB_NSA_ILi0EEESV_EEEEENS5_IJNS4_10UnderscoreESY_SY_EEEEENS4_13SM90_TMA_LOADENS4_14ComposedLayoutINS4_7SwizzleILi3ELi4ELi3EEENS4_18smem_ptr_flag_bitsILi32EEENSS_INS5_IJNSA_ILi8EEENSA_ILi32EEEEEENS5_IJS18_SB_EEEEEEEvNS4_8identityES11_S1C_vS1D_EENS_8epilogue10collective6detail29Sm90TmaWarpSpecializedAdapterINS1G_15DefaultEpilogueISI_SJ_SJ_NS1F_6thread17LinearCombinationISI_Li1EffLNS1K_9ScaleType4KindE0ELNS_15FloatRoundStyleE2ESI_EENS1_15EpilogueDefaultEEEEEvvEEEEvNT_6ParamsE)
        /*0020*/ 	.word	0x00000000
.L_19:


//--------------------- .nv.compat                --------------------------
	.section	.nv.compat,"",@"SHT_CUDA_COMPAT_INFO"
	.align	4
        /*0000*/ 	.byte	0x02, 0x09, 0x01, 0x00, 0x02, 0x02, 0x04, 0x00, 0x02, 0x05, 0x05, 0x00, 0x03, 0x07, 0x01, 0x01
        /*0010*/ 	.byte	0x02, 0x03, 0x01, 0x00, 0x02, 0x06, 0x01, 0x00, 0x04, 0x0b, 0x08, 0x00, 0x00, 0x00, 0x00, 0x00
        /*0020*/ 	.byte	0x00, 0x00, 0x00, 0x00


//--------------------- .nv.info._ZN7cutlass13device_kernelINS_4gemm6kernel13GemmUniversalIN4cute5tupleIJiiiiEEENS1_10collective13CollectiveMmaINS1_34MainloopSm90TmaGmmaWarpSpecializedILi2ENS5_IJNS4_1CILi1EEESB_SB_EEENS1_35KernelTmaWarpSpecializedCooperativeEEENS5_IJNSA_ILi128EEENSA_ILi64EEESG_EEENS_10tfloat32_tENS5_IJlSB_lEEESI_SJ_NS4_8TiledMMAINS4_8MMA_AtomIJNS4_4SM904GMMA29MMA_64x64x8_F32TF32TF32_SS_TNILNSN_7ScaleInE1ELSP_1EEEEEENS4_6LayoutINS5_IJNSA_ILi2EEESB_SB_EEENS5_IJSB_NSA_ILi0EEESV_EEEEENS5_IJNS4_10UnderscoreESY_SY_EEEEENS4_13SM90_TMA_LOADENS4_14ComposedLayoutINS4_7SwizzleILi3ELi4ELi3EEENS4_18smem_ptr_flag_bitsILi32EEENSS_INS5_IJNSA_ILi8EEENSA_ILi32EEEEEENS5_IJS18_SB_EEEEEEEvNS4_8identityES11_S1C_vS1D_EENS_8epilogue10collective6detail29Sm90TmaWarpSpecializedAdapterINS1G_15DefaultEpilogueISI_SJ_SJ_NS1F_6thread17LinearCombinationISI_Li1EffLNS1K_9ScaleType4KindE0ELNS_15FloatRoundStyleE2ESI_EENS1_15EpilogueDefaultEEEEEvvEEEEvNT_6ParamsE --------------------------
	.section	.nv.info._ZN7cutlass13device_kernelINS_4gemm6kernel13GemmUniversalIN4cute5tupleIJiiiiEEENS1_10collective13CollectiveMmaINS1_34MainloopSm90TmaGmmaWarpSpecializedILi2ENS5_IJNS4_1CILi1EEESB_SB_EEENS1_35KernelTmaWarpSpecializedCooperativeEEENS5_IJNSA_ILi128EEENSA_ILi64EEESG_EEENS_10tfloat32_tENS5_IJlSB_lEEESI_SJ_NS4_8TiledMMAINS4_8MMA_AtomIJNS4_4SM904GMMA29MMA_64x64x8_F32TF32TF32_SS_TNILNSN_7ScaleInE1ELSP_1EEEEEENS4_6LayoutINS5_IJNSA_ILi2EEESB_SB_EEENS5_IJSB_NSA_ILi0EEESV_EEEEENS5_IJNS4_10UnderscoreESY_SY_EEEEENS4_13SM90_TMA_LOADENS4_14ComposedLayoutINS4_7SwizzleILi3ELi4ELi3EEENS4_18smem_ptr_flag_bitsILi32EEENSS_INS5_IJNSA_ILi8EEENSA_ILi32EEEEEENS5_IJS18_SB_EEEEEEEvNS4_8identityES11_S1C_vS1D_EENS_8epilogue10collective6detail29Sm90TmaWarpSpecializedAdapterINS1G_15DefaultEpilogueISI_SJ_SJ_NS1F_6thread17LinearCombinationISI_Li1EffLNS1K_9ScaleType4KindE0ELNS_15FloatRoundStyleE2ESI_EENS1_15EpilogueDefaultEEEEEvvEEEEvNT_6ParamsE,"",@"SHT_CUDA_INFO"
	.sectionflags	@""
	.align	4


	//----- nvinfo : EIATTR_CUDA_API_VERSION
	.align		4
        /*0000*/ 	.byte	0x04, 0x37
        /*0002*/ 	.short	(.L_21 - .L_20)
.L_20:
        /*0004*/ 	.word	0x00000082


	//----- nvinfo : EIATTR_KPARAM_INFO
	.align		4
.L_21:
        /*0008*/ 	.byte	0x04, 0x17
        /*000a*/ 	.short	(.L_23 - .L_22)
.L_22:
        /*000c*/ 	.word	0x00000000
        /*0010*/ 	.short	0x0000
        /*0012*/ 	.short	0x0070
        /*0014*/ 	.byte	0x00, 0xf0, 0x01, 0x10


	//----- nvinfo : EIATTR_SPARSE_MMA_MASK
	.align		4
.L_23:
        /*0018*/ 	.byte	0x03, 0x50
        /*001a*/ 	.short	0x0000


	//----- nvinfo : EIATTR_MAXREG_COUNT
	.align		4
        /*001c*/ 	.byte	0x03, 0x1b
        /*001e*/ 	.short	0x00a8


	//----- nvinfo : EIATTR_NUM_BARRIERS
	.align		4
        /*0020*/ 	.byte	0x02, 0x4c
        /*0022*/ 	.byte	0x01
	.zero		1


	//----- nvinfo : EIATTR_EXTERNS
	.align		4
        /*0024*/ 	.byte	0x04, 0x0f
        /*0026*/ 	.short	(.L_25 - .L_24)


	//   ....[0]....
	.align		4
.L_24:
        /*0028*/ 	.word	index@(__assertfail)


	//----- nvinfo : EIATTR_MERCURY_ISA_VERSION
	.align		4
.L_25:
        /*002c*/ 	.byte	0x03, 0x5f
        /*002e*/ 	.short	0x0101


	//----- nvinfo : EIATTR_INT_WARP_WIDE_INSTR_OFFSETS
	.align		4
        /*0030*/ 	.byte	0x04, 0x31
        /*0032*/ 	.short	(.L_27 - .L_26)


	//   ....[0]....
.L_26:
        /*0034*/ 	.word	0x00000370


	//   ....[1]....
        /*0038*/ 	.word	0x00000380


	//   ....[2]....
        /*003c*/ 	.word	0x000004a0


	//----- nvinfo : EIATTR_COOP_GROUP_MASK_REGIDS
	.align		4
.L_27:
        /*0040*/ 	.byte	0x04, 0x29
        /*0042*/ 	.short	(.L_29 - .L_28)


	//   ....[0]....
.L_28:
        /*0044*/ 	.word	0xffffffff


	//   ....[1]....
        /*0048*/ 	.word	0xffffffff


	//   ....[2]....
        /*004c*/ 	.word	0xffffffff


	//   ....[3]....
        /*0050*/ 	.word	0xffffffff


	//   ....[4]....
        /*0054*/ 	.word	0xffffffff


	//----- nvinfo : EIATTR_COOP_GROUP_INSTR_OFFSETS
	.align		4
.L_29:
        /*0058*/ 	.byte	0x04, 0x28
        /*005a*/ 	.short	(.L_31 - .L_30)


	//   ....[0]....
.L_30:
        /*005c*/ 	.word	0x00000060


	//   ....[1]....
        /*0060*/ 	.word	0x00000070


	//   ....[2]....
        /*0064*/ 	.word	0x00000130


	//   ....[3]....
        /*0068*/ 	.word	0x00000280


	//   ....[4]....
        /*006c*/ 	.word	0x00001180


	//----- nvinfo : EIATTR_REG_RECONFIG
	.align		4
.L_31:
        /*0070*/ 	.byte	0x01, 0x54
	.zero		2


	//----- nvinfo : EIATTR_SYSCALL_OFFSETS
	.align		4
        /*0074*/ 	.byte	0x04, 0x46
        /*0076*/ 	.short	(.L_33 - .L_32)


	//   ....[0]....
.L_32:
        /*0078*/ 	.word	0x00001370


	//----- nvinfo : EIATTR_MBARRIER_INSTR_OFFSETS
	.align		4
.L_33:
        /*007c*/ 	.byte	0x04, 0x39
        /*007e*/ 	.short	(.L_35 - .L_34)


	//   ....[0]....
.L_34:
        /*0080*/ 	.word	0x00000230
        /*0084*/ 	.word	0x000000ff
        /*0088*/ 	.word	0x00000000
        /*008c*/ 	.short	0x0100
        /*008e*/ 	.byte	0x08
	.zero		1


	//   ....[1]....
        /*0090*/ 	.word	0x00000240
        /*0094*/ 	.word	0x000000ff
        /*0098*/ 	.word	0x00000010
        /*009c*/ 	.short	0x0100
        /*009e*/ 	.byte	0x08
	.zero		1


	//   ....[2]....
        /*00a0*/ 	.word	0x00000250
        /*00a4*/ 	.word	0x000000ff
        /*00a8*/ 	.word	0x00000008
        /*00ac*/ 	.short	0x0100
        /*00ae*/ 	.byte	0x08
	.zero		1


	//   ....[3]....
        /*00b0*/ 	.word	0x00000260
        /*00b4*/ 	.word	0x000000ff
        /*00b8*/ 	.word	0x00000018
        /*00bc*/ 	.short	0x0100
        /*00be*/ 	.byte	0x08
	.zero		1


	//   ....[4]....
        /*00c0*/ 	.word	0x00000520
        /*00c4*/ 	.word	0x000000ff
        /*00c8*/ 	.word	0x00000030
        /*00cc*/ 	.short	0x0100
        /*00ce*/ 	.byte	0x08
	.zero		1


	//   ....[5]....
        /*00d0*/ 	.word	0x00000580
        /*00d4*/ 	.word	0x000000ff
        /*00d8*/ 	.word	0x00000038
        /*00dc*/ 	.short	0x0100
        /*00de*/ 	.byte	0x08
	.zero		1


	//   ....[6]....
        /*00e0*/ 	.word	0x000013f0
        /*00e4*/ 	.word	0x00000003
        /*00e8*/ 	.word	0x00000000
        /*00ec*/ 	.short	0x010a
        /*00ee*/ 	.byte	0x3f
	.zero		1


	//   ....[7]....
        /*00f0*/ 	.word	0x00001450
        /*00f4*/ 	.word	0x00000003
        /*00f8*/ 	.word	0x00000000
        /*00fc*/ 	.short	0x010a
        /*00fe*/ 	.byte	0x3f
	.zero		1


	//   ....[8]....
        /*0100*/ 	.word	0x00001960
        /*0104*/ 	.word	0x000000ff
        /*0108*/ 	.word	0x00000000
        /*010c*/ 	.short	0x010a
        /*010e*/ 	.byte	0x08
	.zero		1


	//   ....[9]....
        /*0110*/ 	.word	0x000019a0
        /*0114*/ 	.word	0x000000ff
        /*0118*/ 	.word	0x00000000
        /*011c*/ 	.short	0x010a
        /*011e*/ 	.byte	0x08
	.zero		1


	//   ....[10]....
        /*0120*/ 	.word	0x00001dc0
        /*0124*/ 	.word	0x000000ff
        /*0128*/ 	.word	0x00000000
        /*012c*/ 	.short	0x0101
        /*012e*/ 	.byte	0x07
	.zero		1


	//   ....[11]....
        /*0130*/ 	.word	0x00001f80
        /*0134*/ 	.word	0x000000ff
        /*0138*/ 	.word	0x00000000
        /*013c*/ 	.short	0x0101
        /*013e*/ 	.byte	0x04
	.zero		1


	//   ....[12]....
        /*0140*/ 	.word	0x000052a0
        /*0144*/ 	.word	0x0000000e
        /*0148*/ 	.word	0x00000010
        /*014c*/ 	.short	0x010a
        /*014e*/ 	.byte	0x3f
	.zero		1


	//   ....[13]....
        /*0150*/ 	.word	0x00005720
        /*0154*/ 	.word	0x00000005
        /*0158*/ 	.word	0x00000038
        /*015c*/ 	.short	0x0101
        /*015e*/ 	.byte	0x3f
	.zero		1


	//   ....[14]....
        /*0160*/ 	.word	0x00005e30
        /*0164*/ 	.word	0x00000007
        /*0168*/ 	.word	0x00000000
        /*016c*/ 	.short	0x010a
        /*016e*/ 	.byte	0x3f
	.zero		1


	//   ....[15]....
        /*0170*/ 	.word	0x00005eb0
        /*0174*/ 	.word	0x00000003
        /*0178*/ 	.word	0x00000000
        /*017c*/ 	.short	0x010a
        /*017e*/ 	.byte	0x3f
	.zero		1


	//   ....[16]....
        /*0180*/ 	.word	0x00005f10
        /*0184*/ 	.word	0x00000003
        /*0188*/ 	.word	0x00000000
        /*018c*/ 	.short	0x010a
        /*018e*/ 	.byte	0x3f
	.zero		1


	//   ....[17]....
        /*0190*/ 	.word	0x00005f70
        /*0194*/ 	.word	0x00000004
        /*0198*/ 	.word	0x00000000
        /*019c*/ 	.short	0x010a
        /*019e*/ 	.byte	0x3f
	.zero		1


	//   ....[18]....
        /*01a0*/ 	.word	0x00006040
        /*01a4*/ 	.word	0x0000000e
        /*01a8*/ 	.word	0x00000010
        /*01ac*/ 	.short	0x010a
        /*01ae*/ 	.byte	0x3f
	.zero		1


	//   ....[19]....
        /*01b0*/ 	.word	0x00006110
        /*01b4*/ 	.word	0x00000007
        /*01b8*/ 	.word	0x00000000
        /*01bc*/ 	.short	0x010a
        /*01be*/ 	.byte	0x3f
	.zero		1


	//----- nvinfo : EIATTR_NUM_MBARRIERS
	.align		4
.L_35:
        /*01c0*/ 	.byte	0x03, 0x38
        /*01c2*/ 	.short	0x0006


	//----- nvinfo : EIATTR_EXIT_INSTR_OFFSETS
	.align		4
        /*01c4*/ 	.byte	0x04, 0x1c
        /*01c6*/ 	.short	(.L_37 - .L_36)


	//   ....[0]....
.L_36:
        /*01c8*/ 	.word	0x00000620


	//   ....[1]....
        /*01cc*/ 	.word	0x00000ee0


	//   ....[2]....
        /*01d0*/ 	.word	0x00004980


	//   ....[3]....
        /*01d4*/ 	.word	0x00004fb0


	//   ....[4]....
        /*01d8*/ 	.word	0x00005f00


	//----- nvinfo : EIATTR_MAX_THREADS
	.align		4
.L_37:
        /*01dc*/ 	.byte	0x04, 0x05
        /*01de*/ 	.short	(.L_39 - .L_38)
.L_38:
        /*01e0*/ 	.word	0x00000180
        /*01e4*/ 	.word	0x00000001
        /*01e8*/ 	.word	0x00000001


	//----- nvinfo : EIATTR_CRS_STACK_SIZE
	.align		4
.L_39:
        /*01ec*/ 	.byte	0x04, 0x1e
        /*01ee*/ 	.short	(.L_41 - .L_40)
.L_40:
        /*01f0*/ 	.word	0x00000000


	//----- nvinfo : EIATTR_CBANK_PARAM_SIZE
	.align		4
.L_41:
        /*01f4*/ 	.byte	0x03, 0x19
        /*01f6*/ 	.short	0x0470


	//----- nvinfo : EIATTR_PARAM_CBANK
	.align		4
        /*01f8*/ 	.byte	0x04, 0x0a
        /*01fa*/ 	.short	(.L_43 - .L_42)
	.align		4
.L_42:
        /*01fc*/ 	.word	index@(.nv.constant0._ZN7cutlass13device_kernelINS_4gemm6kernel13GemmUniversalIN4cute5tupleIJiiiiEEENS1_10collective13CollectiveMmaINS1_34MainloopSm90TmaGmmaWarpSpecializedILi2ENS5_IJNS4_1CILi1EEESB_SB_EEENS1_35KernelTmaWarpSpecializedCooperativeEEENS5_IJNSA_ILi128EEENSA_ILi64EEESG_EEENS_10tfloat32_tENS5_IJlSB_lEEESI_SJ_NS4_8TiledMMAINS4_8MMA_AtomIJNS4_4SM904GMMA29MMA_64x64x8_F32TF32TF32_SS_TNILNSN_7ScaleInE1ELSP_1EEEEEENS4_6LayoutINS5_IJNSA_ILi2EEESB_SB_EEENS5_IJSB_NSA_ILi0EEESV_EEEEENS5_IJNS4_10UnderscoreESY_SY_EEEEENS4_13SM90_TMA_LOADENS4_14ComposedLayoutINS4_7SwizzleILi3ELi4ELi3EEENS4_18smem_ptr_flag_bitsILi32EEENSS_INS5_IJNSA_ILi8EEENSA_ILi32EEEEEENS5_IJS18_SB_EEEEEEEvNS4_8identityES11_S1C_vS1D_EENS_8epilogue10collective6detail29Sm90TmaWarpSpecializedAdapterINS1G_15DefaultEpilogueISI_SJ_SJ_NS1F_6thread17LinearCombinationISI_Li1EffLNS1K_9ScaleType4KindE0ELNS_15FloatRoundStyleE2ESI_EENS1_15EpilogueDefaultEEEEEvvEEEEvNT_6ParamsE)
        /*0200*/ 	.short	0x0210
        /*0202*/ 	.short	0x0470


	//----- nvinfo : EIATTR_SW_WAR
	.align		4
.L_43:
        /*0204*/ 	.byte	0x04, 0x36
        /*0206*/ 	.short	(.L_45 - .L_44)
.L_44:
        /*0208*/ 	.word	0x00000008
.L_45:


//--------------------- .nv.callgraph             --------------------------
	.section	.nv.callgraph,"",@"SHT_CUDA_CALLGRAPH"
	.align	4
	.sectionentsize	8
	.align		4
        /*0000*/ 	.word	0x00000000
	.align		4
        /*0004*/ 	.word	0xffffffff
	.align		4
        /*0008*/ 	.word	index@(_ZN7cutlass13device_kernelINS_4gemm6kernel13GemmUniversalIN4cute5tupleIJiiiiEEENS1_10collective13CollectiveMmaINS1_34MainloopSm90TmaGmmaWarpSpecializedILi2ENS5_IJNS4_1CILi1EEESB_SB_EEENS1_35KernelTmaWarpSpecializedCooperativeEEENS5_IJNSA_ILi128EEENSA_ILi64EEESG_EEENS_10tfloat32_tENS5_IJlSB_lEEESI_SJ_NS4_8TiledMMAINS4_8MMA_AtomIJNS4_4SM904GMMA29MMA_64x64x8_F32TF32TF32_SS_TNILNSN_7ScaleInE1ELSP_1EEEEEENS4_6LayoutINS5_IJNSA_ILi2EEESB_SB_EEENS5_IJSB_NSA_ILi0EEESV_EEEEENS5_IJNS4_10UnderscoreESY_SY_EEEEENS4_13SM90_TMA_LOADENS4_14ComposedLayoutINS4_7SwizzleILi3ELi4ELi3EEENS4_18smem_ptr_flag_bitsILi32EEENSS_INS5_IJNSA_ILi8EEENSA_ILi32EEEEEENS5_IJS18_SB_EEEEEEEvNS4_8identityES11_S1C_vS1D_EENS_8epilogue10collective6detail29Sm90TmaWarpSpecializedAdapterINS1G_15DefaultEpilogueISI_SJ_SJ_NS1F_6thread17LinearCombinationISI_Li1EffLNS1K_9ScaleType4KindE0ELNS_15FloatRoundStyleE2ESI_EENS1_15EpilogueDefaultEEEEEvvEEEEvNT_6ParamsE)
	.align		4
        /*000c*/ 	.word	index@(__assertfail)
	.align		4
        /*0010*/ 	.word	0x00000000
	.align		4
        /*0014*/ 	.word	0xfffffffe
	.align		4
        /*0018*/ 	.word	0x00000000
	.align		4
        /*001c*/ 	.word	0xfffffffd
	.align		4
        /*0020*/ 	.word	0x00000000
	.align		4
        /*0024*/ 	.word	0xfffffffc


//--------------------- .nv.constant4             --------------------------
	.section	.nv.constant4,"a",@progbits
	.align	8
	.align		8
.nv.constant4:
        /*0000*/ 	.dword	__assertfail
	.align		8
        /*0008*/ 	.dword	__unnamed_1
	.align		8
        /*0010*/ 	.dword	_ZN40_INTERNAL_a8542c8a_4_k_cu_5378d75f_286004cuda3std3__45__cpo5beginE
	.align		8
        /*0018*/ 	.dword	_ZN40_INTERNAL_a8542c8a_4_k_cu_5378d75f_286004cuda3std3__45__cpo3endE
	.align		8
        /*0020*/ 	.dword	_ZN40_INTERNAL_a8542c8a_4_k_cu_5378d75f_286004cuda3std3__45__cpo6cbeginE
	.align		8
        /*0028*/ 	.dword	_ZN40_INTERNAL_a8542c8a_4_k_cu_5378d75f_286004cuda3std3__45__cpo4cendE
	.align		8
        /*0030*/ 	.dword	_ZN40_INTERNAL_a8542c8a_4_k_cu_5378d75f_286004cuda3std3__442_GLOBAL__N__a8542c8a_4_k_cu_5378d75f_286006ignoreE
	.align		8
        /*0038*/ 	.dword	_ZN40_INTERNAL_a8542c8a_4_k_cu_5378d75f_286004cuda3std3__419piecewise_constructE
	.align		8
        /*0040*/ 	.dword	_ZN40_INTERNAL_a8542c8a_4_k_cu_5378d75f_286004cuda3std3__48in_placeE
	.align		8
        /*0048*/ 	.dword	_ZN40_INTERNAL_a8542c8a_4_k_cu_5378d75f_286004cuda3std6ranges3__45__cpo4swapE
	.align		8
        /*0050*/ 	.dword	_ZN40_INTERNAL_a8542c8a_4_k_cu_5378d75f_286004cuda3std6ranges3__45__cpo9iter_moveE
	.align		8
        /*0058*/ 	.dword	_ZN40_INTERNAL_a8542c8a_4_k_cu_5378d75f_286004cute7productE
	.align		8
        /*0060*/ 	.dword	_ZN40_INTERNAL_a8542c8a_4_k_cu_5378d75f_286004cute1_E
	.align		8
        /*0068*/ 	.dword	$str$22
	.align		8
        /*0070*/ 	.dword	$str$23


//--------------------- .text._ZN7cutlass13device_kernelINS_4gemm6kernel13GemmUniversalIN4cute5tupleIJiiiiEEENS1_10collective13CollectiveMmaINS1_34MainloopSm90TmaGmmaWarpSpecializedILi2ENS5_IJNS4_1CILi1EEESB_SB_EEENS1_35KernelTmaWarpSpecializedCooperativeEEENS5_IJNSA_ILi128EEENSA_ILi64EEESG_EEENS_10tfloat32_tENS5_IJlSB_lEEESI_SJ_NS4_8TiledMMAINS4_8MMA_AtomIJNS4_4SM904GMMA29MMA_64x64x8_F32TF32TF32_SS_TNILNSN_7ScaleInE1ELSP_1EEEEEENS4_6LayoutINS5_IJNSA_ILi2EEESB_SB_EEENS5_IJSB_NSA_ILi0EEESV_EEEEENS5_IJNS4_10UnderscoreESY_SY_EEEEENS4_13SM90_TMA_LOADENS4_14ComposedLayoutINS4_7SwizzleILi3ELi4ELi3EEENS4_18smem_ptr_flag_bitsILi32EEENSS_INS5_IJNSA_ILi8EEENSA_ILi32EEEEEENS5_IJS18_SB_EEEEEEEvNS4_8identityES11_S1C_vS1D_EENS_8epilogue10collective6detail29Sm90TmaWarpSpecializedAdapterINS1G_15DefaultEpilogueISI_SJ_SJ_NS1F_6thread17LinearCombinationISI_Li1EffLNS1K_9ScaleType4KindE0ELNS_15FloatRoundStyleE2ESI_EENS1_15EpilogueDefaultEEEEEvvEEEEvNT_6ParamsE --------------------------
	.section	.text._ZN7cutlass13device_kernelINS_4gemm6kernel13GemmUniversalIN4cute5tupleIJiiiiEEENS1_10collective13CollectiveMmaINS1_34MainloopSm90TmaGmmaWarpSpecializedILi2ENS5_IJNS4_1CILi1EEESB_SB_EEENS1_35KernelTmaWarpSpecializedCooperativeEEENS5_IJNSA_ILi128EEENSA_ILi64EEESG_EEENS_10tfloat32_tENS5_IJlSB_lEEESI_SJ_NS4_8TiledMMAINS4_8MMA_AtomIJNS4_4SM904GMMA29MMA_64x64x8_F32TF32TF32_SS_TNILNSN_7ScaleInE1ELSP_1EEEEEENS4_6LayoutINS5_IJNSA_ILi2EEESB_SB_EEENS5_IJSB_NSA_ILi0EEESV_EEEEENS5_IJNS4_10UnderscoreESY_SY_EEEEENS4_13SM90_TMA_LOADENS4_14ComposedLayoutINS4_7SwizzleILi3ELi4ELi3EEENS4_18smem_ptr_flag_bitsILi32EEENSS_INS5_IJNSA_ILi8EEENSA_ILi32EEEEEENS5_IJS18_SB_EEEEEEEvNS4_8identityES11_S1C_vS1D_EENS_8epilogue10collective6detail29Sm90TmaWarpSpecializedAdapterINS1G_15DefaultEpilogueISI_SJ_SJ_NS1F_6thread17LinearCombinationISI_Li1EffLNS1K_9ScaleType4KindE0ELNS_15FloatRoundStyleE2ESI_EENS1_15EpilogueDefaultEEEEEvvEEEEvNT_6ParamsE,"ax",@progbits
	.align	128
.text._ZN7cutlass13device_kernelINS_4gemm6kernel13GemmUniversalIN4cute5tupleIJiiiiEEENS1_10collective13CollectiveMmaINS1_34MainloopSm90TmaGmmaWarpSpecializedILi2ENS5_IJNS4_1CILi1EEESB_SB_EEENS1_35KernelTmaWarpSpecializedCooperativeEEENS5_IJNSA_ILi128EEENSA_ILi64EEESG_EEENS_10tfloat32_tENS5_IJlSB_lEEESI_SJ_NS4_8TiledMMAINS4_8MMA_AtomIJNS4_4SM904GMMA29MMA_64x64x8_F32TF32TF32_SS_TNILNSN_7ScaleInE1ELSP_1EEEEEENS4_6LayoutINS5_IJNSA_ILi2EEESB_SB_EEENS5_IJSB_NSA_ILi0EEESV_EEEEENS5_IJNS4_10UnderscoreESY_SY_EEEEENS4_13SM90_TMA_LOADENS4_14ComposedLayoutINS4_7SwizzleILi3ELi4ELi3EEENS4_18smem_ptr_flag_bitsILi32EEENSS_INS5_IJNSA_ILi8EEENSA_ILi32EEEEEENS5_IJS18_SB_EEEEEEEvNS4_8identityES11_S1C_vS1D_EENS_8epilogue10collective6detail29Sm90TmaWarpSpecializedAdapterINS1G_15DefaultEpilogueISI_SJ_SJ_NS1F_6thread17LinearCombinationISI_Li1EffLNS1K_9ScaleType4KindE0ELNS_15FloatRoundStyleE2ESI_EENS1_15EpilogueDefaultEEEEEvvEEEEvNT_6ParamsE:
        .type           _ZN7cutlass13device_kernelINS_4gemm6kernel13GemmUniversalIN4cute5tupleIJiiiiEEENS1_10collective13CollectiveMmaINS1_34MainloopSm90TmaGmmaWarpSpecializedILi2ENS5_IJNS4_1CILi1EEESB_SB_EEENS1_35KernelTmaWarpSpecializedCooperativeEEENS5_IJNSA_ILi128EEENSA_ILi64EEESG_EEENS_10tfloat32_tENS5_IJlSB_lEEESI_SJ_NS4_8TiledMMAINS4_8MMA_AtomIJNS4_4SM904GMMA29MMA_64x64x8_F32TF32TF32_SS_TNILNSN_7ScaleInE1ELSP_1EEEEEENS4_6LayoutINS5_IJNSA_ILi2EEESB_SB_EEENS5_IJSB_NSA_ILi0EEESV_EEEEENS5_IJNS4_10UnderscoreESY_SY_EEEEENS4_13SM90_TMA_LOADENS4_14ComposedLayoutINS4_7SwizzleILi3ELi4ELi3EEENS4_18smem_ptr_flag_bitsILi32EEENSS_INS5_IJNSA_ILi8EEENSA_ILi32EEEEEENS5_IJS18_SB_EEEEEEEvNS4_8identityES11_S1C_vS1D_EENS_8epilogue10collective6detail29Sm90TmaWarpSpecializedAdapterINS1G_15DefaultEpilogueISI_SJ_SJ_NS1F_6thread17LinearCombinationISI_Li1EffLNS1K_9ScaleType4KindE0ELNS_15FloatRoundStyleE2ESI_EENS1_15EpilogueDefaultEEEEEvvEEEEvNT_6ParamsE,@function
        .size           _ZN7cutlass13device_kernelINS_4gemm6kernel13GemmUniversalIN4cute5tupleIJiiiiEEENS1_10collective13CollectiveMmaINS1_34MainloopSm90TmaGmmaWarpSpecializedILi2ENS5_IJNS4_1CILi1EEESB_SB_EEENS1_35KernelTmaWarpSpecializedCooperativeEEENS5_IJNSA_ILi128EEENSA_ILi64EEESG_EEENS_10tfloat32_tENS5_IJlSB_lEEESI_SJ_NS4_8TiledMMAINS4_8MMA_AtomIJNS4_4SM904GMMA29MMA_64x64x8_F32TF32TF32_SS_TNILNSN_7ScaleInE1ELSP_1EEEEEENS4_6LayoutINS5_IJNSA_ILi2EEESB_SB_EEENS5_IJSB_NSA_ILi0EEESV_EEEEENS5_IJNS4_10UnderscoreESY_SY_EEEEENS4_13SM90_TMA_LOADENS4_14ComposedLayoutINS4_7SwizzleILi3ELi4ELi3EEENS4_18smem_ptr_flag_bitsILi32EEENSS_INS5_IJNSA_ILi8EEENSA_ILi32EEEEEENS5_IJS18_SB_EEEEEEEvNS4_8identityES11_S1C_vS1D_EENS_8epilogue10collective6detail29Sm90TmaWarpSpecializedAdapterINS1G_15DefaultEpilogueISI_SJ_SJ_NS1F_6thread17LinearCombinationISI_Li1EffLNS1K_9ScaleType4KindE0ELNS_15FloatRoundStyleE2ESI_EENS1_15EpilogueDefaultEEEEEvvEEEEvNT_6ParamsE,(.L_x_126 - _ZN7cutlass13device_kernelINS_4gemm6kernel13GemmUniversalIN4cute5tupleIJiiiiEEENS1_10collective13CollectiveMmaINS1_34MainloopSm90TmaGmmaWarpSpecializedILi2ENS5_IJNS4_1CILi1EEESB_SB_EEENS1_35KernelTmaWarpSpecializedCooperativeEEENS5_IJNSA_ILi128EEENSA_ILi64EEESG_EEENS_10tfloat32_tENS5_IJlSB_lEEESI_SJ_NS4_8TiledMMAINS4_8MMA_AtomIJNS4_4SM904GMMA29MMA_64x64x8_F32TF32TF32_SS_TNILNSN_7ScaleInE1ELSP_1EEEEEENS4_6LayoutINS5_IJNSA_ILi2EEESB_SB_EEENS5_IJSB_NSA_ILi0EEESV_EEEEENS5_IJNS4_10UnderscoreESY_SY_EEEEENS4_13SM90_TMA_LOADENS4_14ComposedLayoutINS4_7SwizzleILi3ELi4ELi3EEENS4_18smem_ptr_flag_bitsILi32EEENSS_INS5_IJNSA_ILi8EEENSA_ILi32EEEEEENS5_IJS18_SB_EEEEEEEvNS4_8identityES11_S1C_vS1D_EENS_8epilogue10collective6detail29Sm90TmaWarpSpecializedAdapterINS1G_15DefaultEpilogueISI_SJ_SJ_NS1F_6thread17LinearCombinationISI_Li1EffLNS1K_9ScaleType4KindE0ELNS_15FloatRoundStyleE2ESI_EENS1_15EpilogueDefaultEEEEEvvEEEEvNT_6ParamsE)
        .other          _ZN7cutlass13device_kernelINS_4gemm6kernel13GemmUniversalIN4cute5tupleIJiiiiEEENS1_10collective13CollectiveMmaINS1_34MainloopSm90TmaGmmaWarpSpecializedILi2ENS5_IJNS4_1CILi1EEESB_SB_EEENS1_35KernelTmaWarpSpecializedCooperativeEEENS5_IJNSA_ILi128EEENSA_ILi64EEESG_EEENS_10tfloat32_tENS5_IJlSB_lEEESI_SJ_NS4_8TiledMMAINS4_8MMA_AtomIJNS4_4SM904GMMA29MMA_64x64x8_F32TF32TF32_SS_TNILNSN_7ScaleInE1ELSP_1EEEEEENS4_6LayoutINS5_IJNSA_ILi2EEESB_SB_EEENS5_IJSB_NSA_ILi0EEESV_EEEEENS5_IJNS4_10UnderscoreESY_SY_EEEEENS4_13SM90_TMA_LOADENS4_14ComposedLayoutINS4_7SwizzleILi3ELi4ELi3EEENS4_18smem_ptr_flag_bitsILi32EEENSS_INS5_IJNSA_ILi8EEENSA_ILi32EEEEEENS5_IJS18_SB_EEEEEEEvNS4_8identityES11_S1C_vS1D_EENS_8epilogue10collective6detail29Sm90TmaWarpSpecializedAdapterINS1G_15DefaultEpilogueISI_SJ_SJ_NS1F_6thread17LinearCombinationISI_Li1EffLNS1K_9ScaleType4KindE0ELNS_15FloatRoundStyleE2ESI_EENS1_15EpilogueDefaultEEEEEvvEEEEvNT_6ParamsE,@"STO_CUDA_ENTRY STV_DEFAULT"
_ZN7cutlass13device_kernelINS_4gemm6kernel13GemmUniversalIN4cute5tupleIJiiiiEEENS1_10collective13CollectiveMmaINS1_34MainloopSm90TmaGmmaWarpSpecializedILi2ENS5_IJNS4_1CILi1EEESB_SB_EEENS1_35KernelTmaWarpSpecializedCooperativeEEENS5_IJNSA_ILi128EEENSA_ILi64EEESG_EEENS_10tfloat32_tENS5_IJlSB_lEEESI_SJ_NS4_8TiledMMAINS4_8MMA_AtomIJNS4_4SM904GMMA29MMA_64x64x8_F32TF32TF32_SS_TNILNSN_7ScaleInE1ELSP_1EEEEEENS4_6LayoutINS5_IJNSA_ILi2EEESB_SB_EEENS5_IJSB_NSA_ILi0EEESV_EEEEENS5_IJNS4_10UnderscoreESY_SY_EEEEENS4_13SM90_TMA_LOADENS4_14ComposedLayoutINS4_7SwizzleILi3ELi4ELi3EEENS4_18smem_ptr_flag_bitsILi32EEENSS_INS5_IJNSA_ILi8EEENSA_ILi32EEEEEENS5_IJS18_SB_EEEEEEEvNS4_8identityES11_S1C_vS1D_EENS_8epilogue10collective6detail29Sm90TmaWarpSpecializedAdapterINS1G_15DefaultEpilogueISI_SJ_SJ_NS1F_6thread17LinearCombinationISI_Li1EffLNS1K_9ScaleType4KindE0ELNS_15FloatRoundStyleE2ESI_EENS1_15EpilogueDefaultEEEEEvvEEEEvNT_6ParamsE:
[----:B------:R-:W0:Y:S01]  /*0000*/  LDC R1, c[0x0][0x28] ;  /* 0x00000a00ff017b82 */ /* 0x000e220000000800 */
[----:B------:R-:W1:Y:S01]  /*0010*/  S2R R4, SR_TID.X ;  /* 0x0000000000047919 */ /* 0x000e620000002100 */
[----:B------:R-:W-:Y:S01]  /*0020*/  ELECT P0, URZ, PT ;  /* 0x00000000003f782f */ /* 0x000fe20003800000 */
[----:B------:R-:W-:Y:S01]  /*0030*/  BSSY B0, `(.L_x_0) ;  /* 0x000000f000007945 */ /* 0x000fe20003800000 */
[--C-:B-1----:R-:W-:Y:S02]  /*0040*/  SHF.R.U32.HI R0, RZ, 0x5, R4.reuse ;  /* 0x00000005ff007819 */ /* 0x102fe40000011604 */
[----:B------:R-:W-:-:S03]  /*0050*/  SHF.R.U32.HI R14, RZ, 0x7, R4 ;  /* 0x00000007ff0e7819 */ /* 0x000fc60000011604 */
[----:B------:R-:W1:Y:S04]  /*0060*/  SHFL.IDX PT, R5, R0, RZ, 0x1f ;  /* 0x00001fff00057589 */ /* 0x000e6800000e0000 */
[----:B------:R2:W3:Y:S01]  /*0070*/  SHFL.IDX PT, R10, R14, RZ, 0x1f ;  /* 0x00001fff0e0a7589 */ /* 0x0004e200000e0000 */
[----:B-1----:R-:W-:-:S13]  /*0080*/  ISETP.NE.OR P0, PT, R5, RZ, !P0 ;  /* 0x000000ff0500720c */ /* 0x002fda0004705670 */
[----:B0-23--:R-:W-:Y:S05]  /*0090*/  @P0 BRA `(.L_x_1) ;  /* 0x0000000000200947 */ /* 0x00dfea0003800000 */
[----:B------:R-:W-:Y:S02]  /*00a0*/  ULDC.64 UR4, c[0x0][0x198] ;  /* 0x0000660000047ab9 */ /* 0x000fe40000000a00 */
[----:B------:R-:W-:Y:S02]  /*00b0*/  UIADD3 UR6, UP0, UR4, 0xf0, URZ ;  /* 0x000000f004067890 */ /* 0x000fe4000ff1e03f */
[----:B------:R-:W-:Y:S02]  /*00c0*/  UIADD3 UR4, UP1, UR4, 0x1f0, URZ ;  /* 0x000001f004047890 */ /* 0x000fe4000ff3e03f */
[----:B------:R-:W-:Y:S02]  /*00d0*/  UIADD3.X UR7, URZ, UR5, URZ, UP0, !UPT ;  /* 0x000000053f077290 */ /* 0x000fe400087fe43f */
[----:B------:R-:W-:-:S07]  /*00e0*/  UIADD3.X UR5, URZ, UR5, URZ, UP1, !UPT ;  /* 0x000000053f057290 */ /* 0x000fce0008ffe43f */
[----:B------:R0:W-:Y:S02]  /*00f0*/  UTMACCTL.PF [UR6] ;  /* 0x00000000060079b9 */ /* 0x0001e40008040000 */
[----:B------:R0:W-:Y:S02]  /*0100*/  UTMACCTL.PF [UR4] ;  /* 0x00000000040079b9 */ /* 0x0001e40008040000 */
[----:B0-----:R-:W-:Y:S01]  /*0110*/  NOP ;  /* 0x0000000000007918 */ /* 0x001fe20000000000 */
.L_x_1:
[----:B------:R-:W-:Y:S05]  /*0120*/  BSYNC B0 ;  /* 0x0000000000007941 */ /* 0x000fea0003800000 */
.L_x_0:
[----:B------:R-:W0:Y:S02]  /*0130*/  SHFL.IDX PT, R2, R0, RZ, 0x1f ;  /* 0x00001fff00027589 */ /* 0x000e2400000e0000 */
[----:B0-----:R-:W-:-:S13]  /*0140*/  ISETP.NE.AND P0, PT, R2, RZ, PT ;  /* 0x000000ff0200720c */ /* 0x001fda0003f05270 */
[----:B------:R-:W-:Y:S05]  /*0150*/  @P0 BRA `(.L_x_2) ;  /* 0x0000000000480947 */ /* 0x000fea0003800000 */
[----:B------:R-:W0:Y:S01]  /*0160*/  S2UR UR8, SR_CgaCtaId ;  /* 0x00000000000879c3 */ /* 0x000e220000008800 */
[----:B------:R-:W-:Y:S01]  /*0170*/  UMOV UR4, 0x400 ;  /* 0x0000040000047882 */ /* 0x000fe20000000000 */
[----:B------:R-:W-:Y:S01]  /*0180*/  UMOV UR5, 0x1 ;  /* 0x0000000100057882 */ /* 0x000fe20000000000 */
[----:B------:R-:W-:Y:S01]  /*0190*/  UMOV UR6, 0x100 ;  /* 0x0000010000067882 */ /* 0x000fe20000000000 */
[----:B------:R-:W-:Y:S01]  /*01a0*/  ELECT P0, URZ, PT ;  /* 0x00000000003f782f */ /* 0x000fe20003800000 */
[----:B------:R-:W-:-:S04]  /*01b0*/  UIADD3 UR6, -UR6, 0x100000, URZ ;  /* 0x0010000006067890 */ /* 0x000fc8000fffe13f */
[----:B------:R-:W-:Y:S02]  /*01c0*/  USHF.L.U32 UR7, UR6, 0xb, URZ ;  /* 0x0000000b06077899 */ /* 0x000fe4000800063f */
[----:B------:R-:W-:Y:S02]  /*01d0*/  USHF.L.U32 UR6, UR6, 0x1, URZ ;  /* 0x0000000106067899 */ /* 0x000fe4000800063f */
[----:B0-----:R-:W-:Y:S02]  /*01e0*/  ULEA UR8, UR8, UR4, 0x18 ;  /* 0x0000000408087291 */ /* 0x001fe4000f8ec03f */
[----:B------:R-:W-:-:S04]  /*01f0*/  UIADD3 UR4, -UR5, 0x100000, URZ ;  /* 0x0010000005047890 */ /* 0x000fc8000fffe13f */
[----:B------:R-:W-:Y:S02]  /*0200*/  USHF.L.U32 UR5, UR4, 0xb, URZ ;  /* 0x0000000b04057899 */ /* 0x000fe4000800063f */
[----:B------:R-:W-:Y:S01]  /*0210*/  USHF.L.U32 UR4, UR4, 0x1, URZ ;  /* 0x0000000104047899 */ /* 0x000fe2000800063f */
[----:B------:R-:W0:Y:S11]  /*0220*/  FENCE.VIEW.ASYNC.S ;  /* 0x00000000000073c6 */ /* 0x000e360000000000 */
[----:B0-----:R0:W1:Y:S01]  /*0230*/  SYNCS.EXCH.64 URZ, [UR8], UR4 ;  /* 0x00000004083f75b2 */ /* 0x0010620008000100 */
[----:B------:R0:W2:Y:S01]  /*0240*/  SYNCS.EXCH.64 URZ, [UR8+0x10], UR6 ;  /* 0x00001006083f75b2 */ /* 0x0000a20008000100 */
[----:B------:R0:W3:Y:S01]  /*0250*/  SYNCS.EXCH.64 URZ, [UR8+0x8], UR4 ;  /* 0x00000804083f75b2 */ /* 0x0000e20008000100 */
[----:B------:R0:W4:Y:S01]  /*0260*/  SYNCS.EXCH.64 URZ, [UR8+0x18], UR6 ;  /* 0x00001806083f75b2 */ /* 0x0001220008000100 */
[----:B------:R-:W-:Y:S01]  /*0270*/  NOP ;  /* 0x0000000000007918 */ /* 0x000fe20000000000 */
.L_x_2:
[----:B------:R-:W5:Y:S01]  /*0280*/  SHFL.IDX PT, R0, R0, RZ, 0x1f ;  /* 0x00001fff00007589 */ /* 0x000f6200000e0000 */
[----:B------:R-:W-:Y:S01]  /*0290*/  ELECT P0, URZ, PT ;  /* 0x00000000003f782f */ /* 0x000fe20003800000 */
[----:B------:R-:W1:Y:S01]  /*02a0*/  LDC R2, c[0x0][0x65c] ;  /* 0x00019700ff027b82 */ /* 0x000e620000000800 */
[----:B0-----:R-:W-:Y:S01]  /*02b0*/  UMOV UR4, 0x20 ;  /* 0x0000002000047882 */ /* 0x001fe20000000000 */
[----:B------:R-:W0:Y:S01]  /*02c0*/  S2R R3, SR_CTAID.Y ;  /* 0x0000000000037919 */ /* 0x000e220000002600 */
[----:B------:R-:W-:Y:S01]  /*02d0*/  NOP ;  /* 0x0000000000007918 */ /* 0x000fe20000000000 */
[----:B------:R-:W-:Y:S01]  /*02e0*/  ISETP.NE.AND P2, PT, R10, RZ, PT ;  /* 0x000000ff0a00720c */ /* 0x000fe20003f45270 */
[----:B------:R-:W-:Y:S01]  /*02f0*/  NOP ;  /* 0x0000000000007918 */ /* 0x000fe20000000000 */
[----:B------:R-:W2:Y:S01]  /*0300*/  S2R R6, SR_CTAID.X ;  /* 0x0000000000067919 */ /* 0x000ea20000002500 */
[----:B------:R-:W-:Y:S01]  /*0310*/  IMAD.MOV.U32 R7, RZ, RZ, RZ ;  /* 0x000000ffff077224 */ /* 0x000fe200078e00ff */
[----:B-----5:R-:W-:-:S02]  /*0320*/  ISETP.NE.OR P0, PT, R0, RZ, !P0 ;  /* 0x000000ff0000720c */ /* 0x020fc40004705670 */
[----:B-1----:R-:W-:-:S04]  /*0330*/  ISETP.NE.AND P3, PT, R2, 0x1, PT ;  /* 0x000000010200780c */ /* 0x002fc80003f65270 */
[----:B------:R-:W-:Y:S02]  /*0340*/  P2R R0, PR, RZ, 0x8 ;  /* 0x00000008ff007803 */ /* 0x000fe40000000000 */
[----:B------:R-:W-:-:S04]  /*0350*/  SHF.R.S32.HI R0, RZ, 0x1f, R5 ;  /* 0x0000001fff007819 */ /* 0x000fc80000011405 */
[----:B------:R-:W-:Y:S01]  /*0360*/  LEA.HI R0, R0, R5, RZ, 0x2 ;  /* 0x0000000500007211 */ /* 0x000fe200078f10ff */
[----:B------:R-:W-:Y:S01]  /*0370*/  VOTEU.ALL UP0, P0 ;  /* 0x00000000003f7886 */ /* 0x000fe20000000000 */
[----:B------:R-:W-:Y:S01]  /*0380*/  VOTEU.ALL UP1, P0 ;  /* 0x00000000003f7886 */ /* 0x000fe20000020000 */
[----:B------:R-:W2:Y:S01]  /*0390*/  @P3 LDC R17, c[0x0][0x10] ;  /* 0x00000400ff113b82 */ /* 0x000ea20000000800 */
[----:B------:R-:W-:Y:S01]  /*03a0*/  LOP3.LUT R0, R0, 0xfffffffc, RZ, 0xc0, !PT ;  /* 0xfffffffc00007812 */ /* 0x000fe200078ec0ff */
[----:B0-----:R-:W-:Y:S01]  /*03b0*/  @P3 IMAD.MOV.U32 R8, RZ, RZ, R3 ;  /* 0x000000ffff083224 */ /* 0x001fe200078e0003 */
[----:B------:R-:W-:Y:S01]  /*03c0*/  @!UP0 UMOV UR6, 0x400 ;  /* 0x0000040000068882 */ /* 0x000fe20000000000 */
[----:B------:R-:W-:-:S04]  /*03d0*/  @!UP0 UIADD3 UR4, -UR4, 0x100000, URZ ;  /* 0x0010000004048890 */ /* 0x000fc8000fffe13f */
[----:B------:R-:W-:Y:S02]  /*03e0*/  @!UP0 USHF.L.U32 UR5, UR4, 0xb, URZ ;  /* 0x0000000b04058899 */ /* 0x000fe4000800063f */
[----:B------:R-:W-:Y:S01]  /*03f0*/  @!UP0 USHF.L.U32 UR4, UR4, 0x1, URZ ;  /* 0x0000000104048899 */ /* 0x000fe2000800063f */
[----:B------:R-:W-:Y:S02]  /*0400*/  @P3 IMAD.MOV.U32 R9, RZ, RZ, RZ ;  /* 0x000000ffff093224 */ /* 0x000fe400078e00ff */
[----:B------:R-:W-:Y:S01]  /*0410*/  IMAD.IADD R0, R5, 0x1, -R0 ;  /* 0x0000000105007824 */ /* 0x000fe200078e0a00 */
[----:B------:R-:W0:Y:S01]  /*0420*/  @!UP0 S2UR UR7, SR_CgaCtaId ;  /* 0x00000000000789c3 */ /* 0x000e220000008800 */
[----:B------:R-:W-:-:S03]  /*0430*/  @P3 IMAD.MOV.U32 R5, RZ, RZ, RZ ;  /* 0x000000ffff053224 */ /* 0x000fc600078e00ff */
[----:B------:R-:W-:-:S04]  /*0440*/  ISETP.NE.AND P1, PT, R0, 0x3, PT ;  /* 0x000000030000780c */ /* 0x000fc80003f25270 */
[----:B------:R-:W1:Y:S01]  /*0450*/  @!P3 LDC R11, c[0x0][0xc] ;  /* 0x00000300ff0bbb82 */ /* 0x000e620000000800 */
[----:B--2---:R-:W-:-:S04]  /*0460*/  @P3 IMAD.WIDE.U32 R16, R6, R17, R8 ;  /* 0x0000001106103225 */ /* 0x004fc800078e0008 */
[----:B------:R-:W-:Y:S01]  /*0470*/  @P3 IMAD.IADD R17, R17, 0x1, R5 ;  /* 0x0000000111113824 */ /* 0x000fe200078e0205 */
[----:B------:R-:W-:Y:S01]  /*0480*/  LOP3.LUT R5, R4, 0x7f, RZ, 0xc0, !PT ;  /* 0x0000007f04057812 */ /* 0x000fe200078ec0ff */
[----:B0-----:R-:W-:Y:S01]  /*0490*/  @!UP0 ULEA UR8, UR7, UR6, 0x18 ;  /* 0x0000000607088291 */ /* 0x001fe2000f8ec03f */
[----:B------:R-:W-:Y:S02]  /*04a0*/  VOTEU.ALL UP0, P0 ;  /* 0x00000000003f7886 */ /* 0x000fe40000000000 */
[----:B------:R-:W-:Y:S01]  /*04b0*/  ULDC UR6, c[0x0][0xc] ;  /* 0x0000030000067ab9 */ /* 0x000fe20000000800 */
[----:B------:R-:W-:Y:S01]  /*04c0*/  ISETP.EQ.OR P0, PT, R0, RZ, !P1 ;  /* 0x000000ff0000720c */ /* 0x000fe20004f02670 */
[----:B------:R-:W-:-:S03]  /*04d0*/  ULDC UR7, c[0x0][0x10] ;  /* 0x0000040000077ab9 */ /* 0x000fc60000000800 */
[C---:B------:R-:W-:Y:S01]  /*04e0*/  ISETP.EQ.AND P0, PT, R10.reuse, RZ, P0 ;  /* 0x000000ff0a00720c */ /* 0x040fe20000702270 */
[----:B------:R-:W-:Y:S02]  /*04f0*/  VIADD R10, R10, 0xffffffff ;  /* 0xffffffff0a0a7836 */ /* 0x000fe40000000000 */
[----:B-1----:R-:W-:Y:S01]  /*0500*/  @!P3 IMAD.WIDE.U32 R8, R11, R3, R6 ;  /* 0x000000030b08b225 */ /* 0x002fe200078e0006 */
[----:B------:R-:W0:Y:S02]  /*0510*/  FENCE.VIEW.ASYNC.S ;  /* 0x00000000000073c6 */ /* 0x000e240000000000 */
[----:B0-----:R-:W3:Y:S01]  /*0520*/  @!UP0 SYNCS.EXCH.64 URZ, [UR8+0x30], UR4 ;  /* 0x00003004083f85b2 */ /* 0x001ee20008000100 */
[----:B------:R-:W-:Y:S02]  /*0530*/  SEL R18, RZ, 0x1, !P0 ;  /* 0x00000001ff127807 */ /* 0x000fe40004000000 */
[----:B------:R-:W-:Y:S01]  /*0540*/  ISETP.GE.U32.AND P1, PT, R10, 0x2, PT ;  /* 0x000000020a00780c */ /* 0x000fe20003f26070 */
[----:B------:R-:W-:-:S02]  /*0550*/  @!P3 IMAD.MOV.U32 R16, RZ, RZ, R8 ;  /* 0x000000ffff10b224 */ /* 0x000fc400078e0008 */
[----:B------:R-:W-:Y:S01]  /*0560*/  @!P3 IMAD.MOV.U32 R17, RZ, RZ, R9 ;  /* 0x000000ffff11b224 */ /* 0x000fe200078e0009 */
[----:B------:R-:W-:Y:S01]  /*0570*/  SEL R18, R18, 0x2, P1 ;  /* 0x0000000212127807 */ /* 0x000fe20000800000 */
[----:B------:R0:W3:Y:S01]  /*0580*/  @!UP1 SYNCS.EXCH.64 URZ, [UR8+0x38], UR4 ;  /* 0x00003804083f95b2 */ /* 0x0000e20008000100 */
[----:B------:R-:W-:Y:S01]  /*0590*/  NOP ;  /* 0x0000000000007918 */ /* 0x000fe20000000000 */
[----:B0-----:R-:W-:-:S03]  /*05a0*/  UIMAD.WIDE.U32 UR4, UR6, UR7, URZ ;  /* 0x00000007060472a5 */ /* 0x001fc6000f8e003f */
[----:B------:R-:W-:Y:S02]  /*05b0*/  ULDC UR6, c[0x0][0x14] ;  /* 0x0000050000067ab9 */ /* 0x000fe40000000800 */
[----:B------:R-:W-:Y:S02]  /*05c0*/  UIMAD.WIDE.U32 UR38, UR4, UR6, URZ ;  /* 0x00000006042672a5 */ /* 0x000fe4000f8e003f */
[----:B------:R-:W-:-:S04]  /*05d0*/  UIMAD UR41, UR5, UR6, URZ ;  /* 0x00000006052972a4 */ /* 0x000fc8000f8e023f */
[----:B------:R-:W-:Y:S01]  /*05e0*/  UIADD3 UR41, UR39, UR41, URZ ;  /* 0x0000002927297290 */ /* 0x000fe2000fffe03f */
[----:B---34-:R-:W-:Y:S06]  /*05f0*/  BAR.SYNC.DEFER_BLOCKING 0x0 ;  /* 0x0000000000007b1d */ /* 0x018fec0000010000 */
[----:B------:R-:W-:Y:S05]  /*0600*/  @!P2 BRA `(.L_x_3) ;  /* 0x0000004000e0a947 */ /* 0x000fea0003800000 */
[----:B------:R-:W-:-:S13]  /*0610*/  ISETP.GT.U32.AND P0, PT, R10, 0x1, PT ;  /* 0x000000010a00780c */ /* 0x000fda0003f04070 */
[----:B------:R-:W-:Y:S05]  /*0620*/  @P0 EXIT ;  /* 0x000000000000094d */ /* 0x000fea0003800000 */
[----:B------:R-:W-:Y:S01]  /*0630*/  ULDC.64 UR4, c[0x0][0x650] ;  /* 0x0001940000047ab9 */ /* 0x000fe20000000a00 */
[----:B------:R-:W-:Y:S01]  /*0640*/  PRMT R0, RZ, 0x7610, R0 ;  /* 0x00007610ff007816 */ /* 0x000fe20000000000 */
[----:B------:R-:W-:Y:S01]  /*0650*/  IMAD.MOV.U32 R69, RZ, RZ, -0x1 ;  /* 0xffffffffff457424 */ /* 0x000fe200078e00ff */
[----:B------:R-:W-:Y:S01]  /*0660*/  ISETP.GE.U32.AND P0, PT, R16, UR4, PT ;  /* 0x0000000410007c0c */ /* 0x000fe2000bf06070 */
[----:B------:R-:W-:Y:S02]  /*0670*/  IMAD.MOV.U32 R68, RZ, RZ, -0x1 ;  /* 0xffffffffff447424 */ /* 0x000fe400078e00ff */
[----:B------:R-:W-:Y:S01]  /*0680*/  IMAD.MOV.U32 R67, RZ, RZ, -0x1 ;  /* 0xffffffffff437424 */ /* 0x000fe200078e00ff */
[----:B------:R-:W-:-:S13]  /*0690*/  ISETP.GE.U32.AND.EX P0, PT, R17, UR5, PT, P0 ;  /* 0x0000000511007c0c */ /* 0x000fda000bf06100 */
[----:B------:R-:W-:Y:S05]  /*06a0*/  @P0 BRA `(.L_x_4) ;  /* 0x0000000400540947 */ /* 0x000fea0003800000 */
[----:B------:R-:W0:Y:S01]  /*06b0*/  LDC.64 R20, c[0x0][0x628] ;  /* 0x00018a00ff147b82 */ /* 0x000e220000000a00 */
[----:B------:R-:W-:Y:S02]  /*06c0*/  IMAD.MOV.U32 R8, RZ, RZ, R16 ;  /* 0x000000ffff087224 */ /* 0x000fe400078e0010 */
[----:B------:R-:W-:-:S05]  /*06d0*/  IMAD.MOV.U32 R9, RZ, RZ, R17 ;  /* 0x000000ffff097224 */ /* 0x000fca00078e0011 */
[----:B------:R-:W1:Y:S08]  /*06e0*/  LDC R0, c[0x0][0x630] ;  /* 0x00018c00ff007b82 */ /* 0x000e700000000800 */
[----:B------:R-:W2:Y:S01]  /*06f0*/  LDC.64 R22, c[0x0][0x620] ;  /* 0x00018800ff167b82 */ /* 0x000ea20000000a00 */
[----:B0-----:R-:W-:-:S04]  /*0700*/  ISETP.NE.U32.AND P0, PT, R20, RZ, PT ;  /* 0x000000ff1400720c */ /* 0x001fc80003f05070 */
[----:B------:R-:W-:-:S13]  /*0710*/  ISETP.NE.AND.EX P0, PT, R21, RZ, PT, P0 ;  /* 0x000000ff1500720c */ /* 0x000fda0003f05300 */
[----:B-12---:R-:W-:Y:S05]  /*0720*/  @!P0 BRA `(.L_x_5) ;  /* 0x0000000000288947 */ /* 0x006fea0003800000 */
[----:B------:R-:W0:Y:S02]  /*0730*/  LDC R13, c[0x0][0x634] ;  /* 0x00018d00ff0d7b82 */ /* 0x000e240000000800 */
[----:B0-----:R-:W-:-:S05]  /*0740*/  IADD3 R13, P0, R16, R13, RZ ;  /* 0x0000000d100d7210 */ /* 0x001fca0007f1e0ff */
[----:B------:R-:W-:-:S04]  /*0750*/  IMAD.X R15, RZ, RZ, R17, P0 ;  /* 0x000000ffff0f7224 */ /* 0x000fc800000e0611 */
[----:B------:R-:W-:-:S04]  /*0760*/  IMAD.WIDE.U32 R8, R15, R20, RZ ;  /* 0x000000140f087225 */ /* 0x000fc800078e00ff */
[----:B------:R-:W-:-:S04]  /*0770*/  IMAD.WIDE.U32 R10, P0, R13, R21, R8 ;  /* 0x000000150d0a7225 */ /* 0x000fc80007800008 */
[----:B------:R-:W-:-:S04]  /*0780*/  IMAD.WIDE.U32 R8, R13, R20, RZ ;  /* 0x000000140d087225 */ /* 0x000fc800078e00ff */
[----:B------:R-:W-:Y:S01]  /*0790*/  IMAD.X R13, RZ, RZ, RZ, P0 ;  /* 0x000000ffff0d7224 */ /* 0x000fe200000e06ff */
[----:B------:R-:W-:Y:S01]  /*07a0*/  IADD3 RZ, P0, R9, R10, RZ ;  /* 0x0000000a09ff7210 */ /* 0x000fe20007f1e0ff */
[----:B------:R-:W-:-:S04]  /*07b0*/  IMAD.MOV.U32 R12, RZ, RZ, R11 ;  /* 0x000000ffff0c7224 */ /* 0x000fc800078e000b */
[----:B------:R-:W-:-:S08]  /*07c0*/  IMAD.WIDE.U32.X R8, R15, R21, R12, P0 ;  /* 0x000000150f087225 */ /* 0x000fd000000e040c */
.L_x_5:
[-CC-:B------:R-:W-:Y:S01]  /*07d0*/  SHF.R.U64 R67, R8, R0.reuse, R9.reuse ;  /* 0x0000000008437219 */ /* 0x180fe20000001209 */
[----:B------:R-:W0:Y:S01]  /*07e0*/  LDC R12, c[0x0][0x618] ;  /* 0x00018600ff0c7b82 */ /* 0x000e220000000800 */
[----:B------:R-:W-:Y:S01]  /*07f0*/  SHF.R.U32.HI R7, RZ, R0, R9 ;  /* 0x00000000ff077219 */ /* 0x000fe20000011609 */
[----:B------:R-:W-:Y:S01]  /*0800*/  ULDC UR4, c[0x0][0x150] ;  /* 0x0000540000047ab9 */ /* 0x000fe20000000800 */
[----:B------:R-:W-:Y:S02]  /*0810*/  IADD3 R11, P0, RZ, -R67, RZ ;  /* 0x80000043ff0b7210 */ /* 0x000fe40007f1e0ff */
[----:B------:R-:W-:-:S03]  /*0820*/  I2FP.F32.U32 R0, R6 ;  /* 0x0000000600007245 */ /* 0x000fc60000201000 */
[----:B------:R-:W1:Y:S01]  /*0830*/  LDC.64 R30, c[0x0][0x640] ;  /* 0x00019000ff1e7b82 */ /* 0x000e620000000a00 */
[----:B------:R-:W-:Y:S02]  /*0840*/  IMAD.X R13, RZ, RZ, ~R7, P0 ;  /* 0x000000ffff0d7224 */ /* 0x000fe400000e0e07 */
[----:B------:R-:W-:Y:S01]  /*0850*/  FMUL R0, R0, UR4 ;  /* 0x0000000400007c20 */ /* 0x000fe20008400000 */
[----:B------:R-:W-:Y:S01]  /*0860*/  IMAD.WIDE.U32 R8, R11, R22, R16 ;  /* 0x000000160b087225 */ /* 0x000fe200078e0010 */
[----:B------:R-:W-:-:S03]  /*0870*/  ULDC UR4, c[0x0][0x154] ;  /* 0x0000550000047ab9 */ /* 0x000fc60000000800 */
[----:B------:R-:W-:Y:S01]  /*0880*/  IMAD R10, R13, R22, RZ ;  /* 0x000000160d0a7224 */ /* 0x000fe200078e02ff */
[----:B------:R-:W2:Y:S01]  /*0890*/  LDC R7, c[0x0][0x144] ;  /* 0x00005100ff077b82 */ /* 0x000ea20000000800 */
[----:B------:R-:W3:Y:S02]  /*08a0*/  F2I.U32.TRUNC.NTZ R0, R0 ;  /* 0x0000000000007305 */ /* 0x000ee4000020f000 */
[----:B------:R-:W-:-:S04]  /*08b0*/  IMAD R11, R11, R23, R10 ;  /* 0x000000170b0b7224 */ /* 0x000fc800078e020a */
[----:B------:R-:W-:Y:S01]  /*08c0*/  IMAD.IADD R9, R9, 0x1, R11 ;  /* 0x0000000109097824 */ /* 0x000fe200078e020b */
[----:B------:R-:W4:Y:S01]  /*08d0*/  LDC R24, c[0x0][0x608] ;  /* 0x00018200ff187b82 */ /* 0x000f220000000800 */
[----:B------:R-:W-:-:S03]  /*08e0*/  IMAD.MOV.U32 R11, RZ, RZ, -0x1 ;  /* 0xffffffffff0b7424 */ /* 0x000fc600078e00ff */
[-CC-:B0-----:R-:W-:Y:S02]  /*08f0*/  SHF.R.U64 R22, R8, R12.reuse, R9.reuse ;  /* 0x0000000c08167219 */ /* 0x181fe40000001209 */
[----:B------:R-:W-:Y:S02]  /*0900*/  I2FP.F32.U32 R8, R3 ;  /* 0x0000000300087245 */ /* 0x000fe40000201000 */
[----:B------:R-:W0:Y:S01]  /*0910*/  LDC R28, c[0x0][0x658] ;  /* 0x00019600ff1c7b82 */ /* 0x000e220000000800 */
[----:B-1----:R-:W-:Y:S01]  /*0920*/  ISETP.NE.U32.AND P0, PT, R30, RZ, PT ;  /* 0x000000ff1e00720c */ /* 0x002fe20003f05070 */
[----:B---3--:R-:W-:Y:S02]  /*0930*/  IMAD.MOV R10, RZ, RZ, -R0 ;  /* 0x000000ffff0a7224 */ /* 0x008fe400078e0a00 */
[----:B------:R-:W-:Y:S01]  /*0940*/  FMUL R8, R8, UR4 ;  /* 0x0000000408087c20 */ /* 0x000fe20008400000 */
[----:B------:R-:W-:Y:S02]  /*0950*/  SHF.R.U32.HI R9, RZ, R12, R9 ;  /* 0x0000000cff097219 */ /* 0x000fe40000011609 */
[----:B------:R-:W-:Y:S01]  /*0960*/  ISETP.NE.AND.EX P0, PT, R31, RZ, PT, P0 ;  /* 0x000000ff1f00720c */ /* 0x000fe20003f05300 */
[----:B------:R1:W3:Y:S01]  /*0970*/  F2I.U32.TRUNC.NTZ R15, R8 ;  /* 0x00000008000f7305 */ /* 0x0002e2000020f000 */
[----:B------:R-:W1:Y:S01]  /*0980*/  LDC R20, c[0x0][0x148] ;  /* 0x00005200ff147b82 */ /* 0x000e620000000800 */
[----:B--2---:R-:W-:-:S07]  /*0990*/  IMAD R0, R7, R10, R6 ;  /* 0x0000000a07007224 */ /* 0x004fce00078e0206 */
[----:B------:R-:W2:Y:S01]  /*09a0*/  LDC R26, c[0x0][0x600] ;  /* 0x00018000ff1a7b82 */ /* 0x000ea20000000800 */
[-CC-:B----4-:R-:W-:Y:S02]  /*09b0*/  SHF.R.U64 R32, R22, R24.reuse, R9.reuse ;  /* 0x0000001816207219 */ /* 0x190fe40000001209 */
[----:B------:R-:W-:Y:S01]  /*09c0*/  SHF.R.U32.HI R7, RZ, R24, R9 ;  /* 0x00000018ff077219 */ /* 0x000fe20000011609 */
[----:B------:R-:W-:-:S04]  /*09d0*/  IMAD.MOV.U32 R9, RZ, RZ, 0x1 ;  /* 0x00000001ff097424 */ /* 0x000fc800078e00ff */
[----:B------:R-:W4:Y:S01]  /*09e0*/  LDC R21, c[0x0][0x648] ;  /* 0x00019200ff157b82 */ /* 0x000f220000000800 */
[-C--:B0-----:R-:W-:Y:S02]  /*09f0*/  SHF.L.U32 R6, R11, R28.reuse, RZ ;  /* 0x0000001c0b067219 */ /* 0x081fe400000006ff */
[--C-:B------:R-:W-:Y:S02]  /*0a00*/  SHF.R.U64 R24, R32, R28, R7.reuse ;  /* 0x0000001c20187219 */ /* 0x100fe40000001207 */
[----:B------:R-:W-:Y:S02]  /*0a10*/  LOP3.LUT R13, RZ, R6, RZ, 0x33, !PT ;  /* 0x00000006ff0d7212 */ /* 0x000fe400078e33ff */
[-C--:B------:R-:W-:Y:S01]  /*0a20*/  SHF.R.U32.HI R7, RZ, R28.reuse, R7 ;  /* 0x0000001cff077219 */ /* 0x080fe20000011607 */
[----:B------:R-:W0:Y:S01]  /*0a30*/  LDC R23, c[0x0][0x638] ;  /* 0x00018e00ff177b82 */ /* 0x000e220000000800 */
[----:B------:R-:W-:Y:S01]  /*0a40*/  SHF.L.U32 R12, R9, R28, RZ ;  /* 0x0000001c090c7219 */ /* 0x000fe200000006ff */
[----:B------:R-:W-:-:S06]  /*0a50*/  IMAD.MOV.U32 R6, RZ, RZ, R24 ;  /* 0x000000ffff067224 */ /* 0x000fcc00078e0018 */
[----:B------:R-:W0:Y:S01]  /*0a60*/  LDC R69, c[0x0][0x610] ;  /* 0x00018400ff457b82 */ /* 0x000e220000000800 */
[----:B-1-3--:R-:W-:Y:S05]  /*0a70*/  @!P0 BRA `(.L_x_6) ;  /* 0x0000000000288947 */ /* 0x00afea0003800000 */
[----:B------:R-:W1:Y:S02]  /*0a80*/  LDC R11, c[0x0][0x64c] ;  /* 0x00019300ff0b7b82 */ /* 0x000e640000000800 */
[----:B-1----:R-:W-:-:S05]  /*0a90*/  IADD3 R11, P0, R24, R11, RZ ;  /* 0x0000000b180b7210 */ /* 0x002fca0007f1e0ff */
        /* <DEDUP_REMOVED lines=8> */
.L_x_6:
[----:B----4-:R-:W-:Y:S01]  /*0b20*/  SHF.R.U64 R6, R6, R21, R7 ;  /* 0x0000001506067219 */ /* 0x010fe20000001207 */
[----:B--2---:R-:W-:Y:S01]  /*0b30*/  VIADD R7, R26, 0xffffffff ;  /* 0xffffffff1a077836 */ /* 0x004fe20000000000 */
[----:B------:R-:W-:Y:S01]  /*0b40*/  LOP3.LUT R13, R32, R13, RZ, 0xc0, !PT ;  /* 0x0000000d200d7212 */ /* 0x000fe200078ec0ff */
[----:B------:R-:W-:Y:S02]  /*0b50*/  IMAD.MOV R15, RZ, RZ, -R15 ;  /* 0x000000ffff0f7224 */ /* 0x000fe400078e0a0f */
[----:B------:R-:W-:Y:S02]  /*0b60*/  IMAD.MOV R8, RZ, RZ, -R6 ;  /* 0x000000ffff087224 */ /* 0x000fe400078e0a06 */
[----:B------:R-:W-:Y:S01]  /*0b70*/  IMAD R13, R12, R6, R13 ;  /* 0x000000060c0d7224 */ /* 0x000fe200078e020d */
[----:B------:R-:W-:Y:S01]  /*0b80*/  LOP3.LUT R6, R22, R7, RZ, 0xc0, !PT ;  /* 0x0000000716067212 */ /* 0x000fe200078ec0ff */
[----:B------:R-:W-:Y:S02]  /*0b90*/  @P3 IMAD R0, R20, R15, R3 ;  /* 0x0000000f14003224 */ /* 0x000fe400078e0203 */
[----:B0-----:R-:W-:-:S02]  /*0ba0*/  IMAD R3, R8, R23, R24 ;  /* 0x0000001708037224 */ /* 0x001fc400078e0218 */
[----:B------:R-:W-:Y:S02]  /*0bb0*/  IMAD R69, R13, R69, R0 ;  /* 0x000000450d457224 */ /* 0x000fe400078e0200 */
[----:B------:R-:W-:Y:S02]  /*0bc0*/  IMAD R6, R3, R26, R6 ;  /* 0x0000001a03067224 */ /* 0x000fe400078e0206 */
[----:B------:R-:W-:-:S03]  /*0bd0*/  IMAD.MOV.U32 R0, RZ, RZ, 0x1 ;  /* 0x00000001ff007424 */ /* 0x000fc600078e00ff */
[----:B------:R-:W-:Y:S02]  /*0be0*/  SEL R68, R6, R69, !P3 ;  /* 0x0000004506447207 */ /* 0x000fe40005800000 */
[----:B------:R-:W-:-:S07]  /*0bf0*/  SEL R69, R69, R6, !P3 ;  /* 0x0000000645457207 */ /* 0x000fce0005800000 */
.L_x_4:
[----:B------:R-:W-:-:S08]  /*0c00*/  NOP ;  /* 0x0000000000007918 */ /* 0x000fd00000000000 */
[----:B------:R-:W0:Y:S02]  /*0c10*/  USETMAXREG.TRY_ALLOC.CTAPOOL UP0, 0xe8 ;  /* 0x000000e8000079c8 */ /* 0x000e240008000600 */
[----:B0-----:R-:W-:-:S13]  /*0c20*/  PLOP3.LUT P0, PT, PT, PT, UP0, 0x80, 0x0 ;  /* 0x000000000000781c */ /* 0x001fda0003f0f008 */
[----:B------:R-:W-:Y:S05]  /*0c30*/  @!P0 BRA `(.L_x_4) ;  /* 0xfffffffc00f08947 */ /* 0x000fea000383ffff */
[----:B------:R-:W-:Y:S01]  /*0c40*/  ULDC.64 UR4, c[0x0][0x598] ;  /* 0x0001660000047ab9 */ /* 0x000fe20000000a00 */
[----:B------:R-:W-:Y:S01]  /*0c50*/  ULDC.64 UR36, c[0x0][0x208] ;  /* 0x0000820000247ab9 */ /* 0x000fe20000000a00 */
[----:B------:R-:W-:-:S04]  /*0c60*/  ISETP.NE.U32.AND P0, PT, RZ, UR4, PT ;  /* 0x00000004ff007c0c */ /* 0x000fc8000bf05070 */
[----:B------:R-:W-:-:S13]  /*0c70*/  ISETP.NE.AND.EX P0, PT, RZ, UR5, PT, P0 ;  /* 0x00000005ff007c0c */ /* 0x000fda000bf05300 */
[----:B------:R-:W-:Y:S05]  /*0c80*/  @!P0 BRA `(.L_x_7) ;  /* 0x00000000001c8947 */ /* 0x000fea0003800000 */
[----:B------:R-:W0:Y:S02]  /*0c90*/  LDC.64 R6, c[0x0][0x598] ;  /* 0x00016600ff067b82 */ /* 0x000e240000000a00 */
[----:B0-----:R-:W2:Y:S02]  /*0ca0*/  LDG.E.64 R6, desc[UR36][R6.64] ;  /* 0x0000002406067981 */ /* 0x001ea4000c1e1b00 */
[----:B--2---:R-:W-:-:S04]  /*0cb0*/  ISETP.NE.U32.AND P0, PT, R6, RZ, PT ;  /* 0x000000ff0600720c */ /* 0x004fc80003f05070 */
[----:B------:R-:W-:-:S13]  /*0cc0*/  ISETP.NE.AND.EX P0, PT, R7, RZ, PT, P0 ;  /* 0x000000ff0700720c */ /* 0x000fda0003f05300 */
[----:B------:R-:W-:Y:S05]  /*0cd0*/  @!P0 BRA `(.L_x_7) ;  /* 0x0000000000088947 */ /* 0x000fea0003800000 */
[----:B------:R0:W5:Y:S01]  /*0ce0*/  LD.E R19, desc[UR36][R6.64] ;  /* 0x0000002406137980 */ /* 0x000162000c101900 */
[----:B------:R-:W-:Y:S05]  /*0cf0*/  BRA `(.L_x_8) ;  /* 0x0000000000247947 */ /* 0x000fea0003800000 */
.L_x_7:
[----:B------:R-:W-:Y:S02]  /*0d00*/  ULDC.64 UR4, c[0x0][0x588] ;  /* 0x0001620000047ab9 */ /* 0x000fe40000000a00 */
[----:B------:R-:W-:-:S04]  /*0d10*/  ISETP.NE.U32.AND P0, PT, RZ, UR4, PT ;  /* 0x00000004ff007c0c */ /* 0x000fc8000bf05070 */
[----:B------:R-:W-:-:S13]  /*0d20*/  ISETP.NE.AND.EX P0, PT, RZ, UR5, PT, P0 ;  /* 0x00000005ff007c0c */ /* 0x000fda000bf05300 */
[----:B------:R-:W-:Y:S05]  /*0d30*/  @!P0 BRA `(.L_x_9) ;  /* 0x00000000000c8947 */ /* 0x000fea0003800000 */
[----:B------:R-:W0:Y:S02]  /*0d40*/  LDC.64 R6, c[0x0][0x588] ;  /* 0x00016200ff067b82 */ /* 0x000e240000000a00 */
[----:B0-----:R1:W5:Y:S01]  /*0d50*/  LDG.E R19, desc[UR36][R6.64] ;  /* 0x0000002406137981 */ /* 0x001362000c1e1900 */
[----:B------:R-:W-:Y:S05]  /*0d60*/  BRA `(.L_x_8) ;  /* 0x0000000000087947 */ /* 0x000fea0003800000 */
.L_x_9:
[----:B------:R-:W-:Y:S02]  /*0d70*/  ULDC UR4, c[0x0][0x580] ;  /* 0x0001600000047ab9 */ /* 0x000fe40000000800 */
[----:B------:R-:W-:-:S07]  /*0d80*/  IMAD.U32 R19, RZ, RZ, UR4 ;  /* 0x00000004ff137e24 */ /* 0x000fce000f8e00ff */
.L_x_8:
[----:B------:R-:W-:Y:S02]  /*0d90*/  ULDC.64 UR4, c[0x0][0x5a0] ;  /* 0x0001680000047ab9 */ /* 0x000fe40000000a00 */
[----:B------:R-:W-:-:S04]  /*0da0*/  ISETP.NE.U32.AND P0, PT, RZ, UR4, PT ;  /* 0x00000004ff007c0c */ /* 0x000fc8000bf05070 */
[----:B------:R-:W-:-:S13]  /*0db0*/  ISETP.NE.AND.EX P0, PT, RZ, UR5, PT, P0 ;  /* 0x00000005ff007c0c */ /* 0x000fda000bf05300 */
[----:B------:R-:W-:Y:S05]  /*0dc0*/  @!P0 BRA `(.L_x_10) ;  /* 0x00000000001c8947 */ /* 0x000fea0003800000 */
[----:B01----:R-:W0:Y:S02]  /*0dd0*/  LDC.64 R6, c[0x0][0x5a0] ;  /* 0x00016800ff067b82 */ /* 0x003e240000000a00 */
[----:B0-----:R-:W2:Y:S02]  /*0de0*/  LDG.E.64 R6, desc[UR36][R6.64] ;  /* 0x0000002406067981 */ /* 0x001ea4000c1e1b00 */
[----:B--2---:R-:W-:-:S04]  /*0df0*/  ISETP.NE.U32.AND P0, PT, R6, RZ, PT ;  /* 0x000000ff0600720c */ /* 0x004fc80003f05070 */
[----:B------:R-:W-:-:S13]  /*0e00*/  ISETP.NE.AND.EX P0, PT, R7, RZ, PT, P0 ;  /* 0x000000ff0700720c */ /* 0x000fda0003f05300 */
[----:B------:R-:W-:Y:S05]  /*0e10*/  @!P0 BRA `(.L_x_10) ;  /* 0x0000000000088947 */ /* 0x000fea0003800000 */
[----:B------:R0:W5:Y:S01]  /*0e20*/  LD.E R56, desc[UR36][R6.64] ;  /* 0x0000002406387980 */ /* 0x000162000c101900 */
[----:B------:R-:W-:Y:S05]  /*0e30*/  BRA `(.L_x_11) ;  /* 0x0000000000247947 */ /* 0x000fea0003800000 */
.L_x_10:
[----:B------:R-:W-:Y:S02]  /*0e40*/  ULDC.64 UR4, c[0x0][0x590] ;  /* 0x0001640000047ab9 */ /* 0x000fe40000000a00 */
[----:B------:R-:W-:-:S04]  /*0e50*/  ISETP.NE.U32.AND P0, PT, RZ, UR4, PT ;  /* 0x00000004ff007c0c */ /* 0x000fc8000bf05070 */
[----:B------:R-:W-:-:S13]  /*0e60*/  ISETP.NE.AND.EX P0, PT, RZ, UR5, PT, P0 ;  /* 0x00000005ff007c0c */ /* 0x000fda000bf05300 */
[----:B------:R-:W-:Y:S05]  /*0e70*/  @!P0 BRA `(.L_x_12) ;  /* 0x00000000000c8947 */ /* 0x000fea0003800000 */
[----:B------:R-:W2:Y:S02]  /*0e80*/  LDC.64 R56, c[0x0][0x590] ;  /* 0x00016400ff387b82 */ /* 0x000ea40000000a00 */
[----:B--2---:R2:W5:Y:S01]  /*0e90*/  LDG.E R56, desc[UR36][R56.64] ;  /* 0x0000002438387981 */ /* 0x004562000c1e1900 */
[----:B------:R-:W-:Y:S05]  /*0ea0*/  BRA `(.L_x_11) ;  /* 0x0000000000087947 */ /* 0x000fea0003800000 */
.L_x_12:
[----:B------:R-:W-:Y:S02]  /*0eb0*/  ULDC UR4, c[0x0][0x584] ;  /* 0x0001610000047ab9 */ /* 0x000fe40000000800 */
[----:B------:R-:W-:-:S07]  /*0ec0*/  IMAD.U32 R56, RZ, RZ, UR4 ;  /* 0x00000004ff387e24 */ /* 0x000fce000f8e00ff */
.L_x_11:
[----:B------:R-:W-:-:S13]  /*0ed0*/  LOP3.LUT P0, RZ, R0, 0xff, RZ, 0xc0, !PT ;  /* 0x000000ff00ff7812 */ /* 0x000fda000780c0ff */
[----:B------:R-:W-:Y:S05]  /*0ee0*/  @!P0 EXIT ;  /* 0x000000000000894d */ /* 0x000fea0003800000 */
[----:B------:R-:W3:Y:S01]  /*0ef0*/  LDC R59, c[0x0][0x658] ;  /* 0x00019600ff3b7b82 */ /* 0x000ee20000000800 */
[----:B------:R-:W-:Y:S01]  /*0f00*/  ULDC.64 UR6, c[0x0][0x288] ;  /* 0x0000a20000067ab9 */ /* 0x000fe20000000a00 */
[----:B------:R-:W-:Y:S01]  /*0f10*/  LOP3.LUT R14, R14, 0x1, RZ, 0xc0, !PT ;  /* 0x000000010e0e7812 */ /* 0x000fe200078ec0ff */
[----:B------:R-:W-:Y:S01]  /*0f20*/  UIADD3 UR4, UR7, 0x3f, URZ ;  /* 0x0000003f07047890 */ /* 0x000fe2000fffe03f */
[----:B------:R-:W-:Y:S01]  /*0f30*/  SHF.R.U32.HI R0, RZ, 0x2, R4 ;  /* 0x00000002ff007819 */ /* 0x000fe20000011604 */
[----:B------:R-:W-:Y:S01]  /*0f40*/  IMAD.U32 R3, RZ, RZ, UR6 ;  /* 0x00000006ff037e24 */ /* 0x000fe2000f8e00ff */
[----:B------:R-:W-:Y:S01]  /*0f50*/  SHF.R.U32.HI R5, RZ, 0x1, R5 ;  /* 0x00000001ff057819 */ /* 0x000fe20000011605 */
[----:B------:R-:W-:Y:S01]  /*0f60*/  USHF.R.S32.HI UR5, URZ, 0x1f, UR4 ;  /* 0x0000001f3f057899 */ /* 0x000fe20008011404 */
[----:B01----:R-:W0:Y:S01]  /*0f70*/  LDC.64 R6, c[0x0][0x5c8] ;  /* 0x00017200ff067b82 */ /* 0x003e220000000a00 */
[----:B------:R-:W-:Y:S01]  /*0f80*/  LOP3.LUT R60, R4, 0x3, RZ, 0xc0, !PT ;  /* 0x00000003043c7812 */ /* 0x000fe200078ec0ff */
[----:B------:R-:W-:Y:S01]  /*0f90*/  IMAD.SHL.U32 R9, R14, 0x40, RZ ;  /* 0x000000400e097824 */ /* 0x000fe200078e00ff */
[----:B------:R-:W-:Y:S01]  /*0fa0*/  LOP3.LUT R0, R0, 0x7, RZ, 0xc0, !PT ;  /* 0x0000000700007812 */ /* 0x000fe200078ec0ff */
[----:B------:R-:W-:Y:S01]  /*0fb0*/  ULEA.HI UR5, UR5, UR4, URZ, 0x6 ;  /* 0x0000000405057291 */ /* 0x000fe2000f8f303f */
[----:B------:R-:W-:Y:S01]  /*0fc0*/  LOP3.LUT R5, R5, 0x30, RZ, 0xc0, !PT ;  /* 0x0000003005057812 */ /* 0x000fe200078ec0ff */
[----:B------:R-:W-:Y:S01]  /*0fd0*/  IMAD R60, R60, -0x2, R3 ;  /* 0xfffffffe3c3c7824 */ /* 0x000fe200078e0203 */
[--C-:B------:R-:W-:Y:S01]  /*0fe0*/  LOP3.LUT R22, R9, 0x40, R0.reuse, 0xe2, !PT ;  /* 0x0000004009167812 */ /* 0x100fe200078ee200 */
[----:B------:R-:W1:Y:S01]  /*0ff0*/  LDC R63, c[0x0][0x600] ;  /* 0x00018000ff3f7b82 */ /* 0x000e620000000800 */
[----:B------:R-:W-:Y:S01]  /*1000*/  IADD3 R3, RZ, -R5, -R0 ;  /* 0x80000005ff037210 */ /* 0x000fe20007ffe800 */
[----:B------:R-:W-:Y:S01]  /*1010*/  IMAD.MOV.U32 R0, RZ, RZ, -0x1 ;  /* 0xffffffffff007424 */ /* 0x000fe200078e00ff */
[----:B------:R-:W-:Y:S01]  /*1020*/  USHF.R.S32.HI UR43, URZ, 0x6, UR5 ;  /* 0x000000063f2b7899 */ /* 0x000fe20008011405 */
[----:B------:R-:W-:Y:S01]  /*1030*/  IMAD.MOV.U32 R8, RZ, RZ, 0x1 ;  /* 0x00000001ff087424 */ /* 0x000fe200078e00ff */
[----:B------:R-:W-:Y:S01]  /*1040*/  LOP3.LUT R62, R4, 0x80, RZ, 0xc0, !PT ;  /* 0x00000080043e7812 */ /* 0x000fe200078ec0ff */
[----:B------:R-:W-:Y:S01]  /*1050*/  IMAD R3, R14, -0x40, R3 ;  /* 0xffffffc00e037824 */ /* 0x000fe200078e0203 */
[----:B------:R-:W-:Y:S01]  /*1060*/  UISETP.LT.AND UP0, UPT, UR43, 0x1, UPT ;  /* 0x000000012b00788c */ /* 0x000fe2000bf01270 */
[----:B---3--:R-:W-:Y:S01]  /*1070*/  SHF.L.U32 R0, R0, R59, RZ ;  /* 0x0000003b00007219 */ /* 0x008fe200000006ff */
[----:B------:R-:W-:Y:S01]  /*1080*/  ULDC UR4, c[0x0][0x284] ;  /* 0x0000a10000047ab9 */ /* 0x000fe20000000800 */
[----:B------:R-:W-:Y:S01]  /*1090*/  LOP3.LUT R22, R22, R5, RZ, 0xfc, !PT ;  /* 0x0000000516167212 */ /* 0x000fe200078efcff */
[----:B------:R-:W-:Y:S01]  /*10a0*/  USEL UR44, UR43, 0x1, UP0 ;  /* 0x000000012b2c7887 */ /* 0x000fe20008000000 */
[----:B------:R-:W-:Y:S01]  /*10b0*/  SHF.L.U32 R59, R8, R59, RZ ;  /* 0x0000003b083b7219 */ /* 0x000fe200000006ff */
[----:B------:R-:W-:Y:S01]  /*10c0*/  IMAD.SHL.U32 R61, R4, 0x2, RZ ;  /* 0x00000002043d7824 */ /* 0x000fe200078e00ff */
[----:B------:R-:W-:Y:S01]  /*10d0*/  LOP3.LUT R66, R18, 0x1, RZ, 0xfc, !PT ;  /* 0x0000000112427812 */ /* 0x000fe200078efcff */
[----:B------:R-:W-:Y:S01]  /*10e0*/  VIADD R65, R3, UR4 ;  /* 0x0000000403417c36 */ /* 0x000fe20008000000 */
[C---:B0-----:R-:W-:Y:S01]  /*10f0*/  SHF.L.U64.HI R58, R6.reuse, 0x3, R7 ;  /* 0x00000003063a7819 */ /* 0x041fe20000010207 */
[----:B--2---:R-:W-:Y:S01]  /*1100*/  IMAD.SHL.U32 R57, R6, 0x8, RZ ;  /* 0x0000000806397824 */ /* 0x004fe200078e00ff */
[----:B------:R-:W-:Y:S01]  /*1110*/  SHF.R.U32.HI R62, RZ, 0x7, R62 ;  /* 0x00000007ff3e7819 */ /* 0x000fe2000001163e */
[----:B------:R-:W-:Y:S01]  /*1120*/  IMAD.MOV.U32 R23, RZ, RZ, RZ ;  /* 0x000000ffff177224 */ /* 0x000fe200078e00ff */
[----:B------:R-:W-:Y:S01]  /*1130*/  LOP3.LUT R64, RZ, R0, RZ, 0x33, !PT ;  /* 0x00000000ff407212 */ /* 0x000fe200078e33ff */
[----:B------:R-:W-:Y:S01]  /*1140*/  UIADD3 UR44, UR43, -UR44, URZ ;  /* 0x8000002c2b2c7290 */ /* 0x000fe2000fffe03f */
[----:B------:R-:W-:Y:S01]  /*1150*/  UMOV UR40, URZ ;  /* 0x0000003f00287c82 */ /* 0x000fe20008000000 */
[----:B-1----:R-:W-:Y:S01]  /*1160*/  VIADD R63, R63, 0xffffffff ;  /* 0xffffffff3f3f7836 */ /* 0x002fe20000000000 */
[----:B------:R-:W-:-:S09]  /*1170*/  UMOV UR42, URZ ;  /* 0x0000003f002a7c82 */ /* 0x000fd20008000000 */
.L_x_94:
[----:B0-----:R-:W0:Y:S01]  /*1180*/  SHFL.IDX PT, R0, R62, RZ, 0x1f ;  /* 0x00001fff3e007589 */ /* 0x001e2200000e0000 */
[----:B-1----:R-:W1:Y:S01]  /*1190*/  S2UR UR7, SR_CgaCtaId ;  /* 0x00000000000779c3 */ /* 0x002e620000008800 */
[----:B------:R-:W-:Y:S01]  /*11a0*/  UMOV UR6, 0x400 ;  /* 0x0000040000067882 */ /* 0x000fe20000000000 */
[----:B0-----:R-:W-:Y:S01]  /*11b0*/  R2UR UR4, R0 ;  /* 0x00000000000472ca */ /* 0x001fe200000e0000 */
[----:B-1----:R-:W-:-:S12]  /*11c0*/  ULEA UR46, UR7, UR6, 0x18 ;  /* 0x00000006072e7291 */ /* 0x002fd8000f8ec03f */
[----:B------:R-:W-:-:S04]  /*11d0*/  ULEA.HI UR5, UR4, UR4, URZ, 0x1 ;  /* 0x0000000404057291 */ /* 0x000fc8000f8f083f */
[----:B------:R-:W-:-:S04]  /*11e0*/  ULOP3.LUT UR5, UR5, 0x7fffe, URZ, 0xc0, !UPT ;  /* 0x0007fffe05057892 */ /* 0x000fc8000f8ec03f */
[----:B------:R-:W-:-:S03]  /*11f0*/  UIADD3 UR5, UR4, -UR5, URZ ;  /* 0x8000000504057290 */ /* 0x000fc6000fffe03f */
[----:B------:R-:W-:Y:S01]  /*1200*/  ULDC UR4, c[0x0][0x28c] ;  /* 0x0000a30000047ab9 */ /* 0x000fe20000000800 */
[----:B------:R-:W-:Y:S01]  /*1210*/  ULEA UR5, UR5, UR46, 0xd ;  /* 0x0000002e05057291 */ /* 0x000fe2000f8e683f */
[----:B------:R-:W-:-:S03]  /*1220*/  ISETP.LT.AND P0, PT, RZ, UR4, PT ;  /* 0x00000004ff007c0c */ /* 0x000fc6000bf01270 */
[----:B------:R-:W-:-:S04]  /*1230*/  UIADD3 UR5, UR5, 0x100, URZ ;  /* 0x0000010005057890 */ /* 0x000fc8000fffe03f */
[----:B------:R-:W-:-:S04]  /*1240*/  USHF.R.U32.HI UR5, URZ, 0x4, UR5 ;  /* 0x000000043f057899 */ /* 0x000fc80008011605 */
[----:B------:R-:W-:-:S04]  /*1250*/  ULOP3.LUT UR5, UR5, 0x3fff, URZ, 0xc0, !UPT ;  /* 0x00003fff05057892 */ /* 0x000fc8000f8ec03f */
[----:B------:R-:W-:Y:S01]  /*1260*/  ULOP3.LUT UR45, UR5, 0x10000, URZ, 0xfc, !UPT ;  /* 0x00010000052d7892 */ /* 0x000fe2000f8efc3f */
[----:B---345:R-:W-:Y:S11]  /*1270*/  @P0 BRA `(.L_x_13) ;  /* 0x0000000000400947 */ /* 0x038ff60003800000 */
[----:B------:R-:W-:Y:S01]  /*1280*/  MOV R0, 0x0 ;  /* 0x0000000000007802 */ /* 0x000fe20000000f00 */
[----:B------:R-:W-:Y:S01]  /*1290*/  ULDC.64 UR4, c[0x4][0x68] ;  /* 0x01001a0000047ab9 */ /* 0x000fe20000000a00 */
[----:B------:R-:W-:Y:S01]  /*12a0*/  ULDC.64 UR6, c[0x4][0x8] ;  /* 0x0100020000067ab9 */ /* 0x000fe20000000a00 */
[----:B------:R-:W-:Y:S01]  /*12b0*/  IMAD.U32 R4, RZ, RZ, UR4 ;  /* 0x00000004ff047e24 */ /* 0x000fe2000f8e00ff */
[----:B------:R0:W1:Y:S01]  /*12c0*/  LDC.64 R14, c[0x4][R0] ;  /* 0x01000000000e7b82 */ /* 0x0000620000000a00 */
[----:B------:R-:W-:Y:S01]  /*12d0*/  IMAD.U32 R5, RZ, RZ, UR5 ;  /* 0x00000005ff057e24 */ /* 0x000fe2000f8e00ff */
[----:B------:R-:W-:Y:S01]  /*12e0*/  ULDC.64 UR4, c[0x4][0x70] ;  /* 0x01001c0000047ab9 */ /* 0x000fe20000000a00 */
[----:B------:R-:W-:Y:S02]  /*12f0*/  IMAD.U32 R10, RZ, RZ, UR6 ;  /* 0x00000006ff0a7e24 */ /* 0x000fe4000f8e00ff */
[----:B------:R-:W-:Y:S02]  /*1300*/  IMAD.U32 R6, RZ, RZ, UR4 ;  /* 0x00000004ff067e24 */ /* 0x000fe4000f8e00ff */
[----:B------:R-:W-:-:S02]  /*1310*/  IMAD.U32 R7, RZ, RZ, UR5 ;  /* 0x00000005ff077e24 */ /* 0x000fc4000f8e00ff */
[----:B------:R-:W-:Y:S02]  /*1320*/  IMAD.U32 R11, RZ, RZ, UR7 ;  /* 0x00000007ff0b7e24 */ /* 0x000fe4000f8e00ff */
[----:B------:R-:W-:Y:S02]  /*1330*/  IMAD.MOV.U32 R8, RZ, RZ, 0x1e1 ;  /* 0x000001e1ff087424 */ /* 0x000fe400078e00ff */
[----:B------:R-:W-:Y:S02]  /*1340*/  IMAD.MOV.U32 R12, RZ, RZ, 0x1 ;  /* 0x00000001ff0c7424 */ /* 0x000fe400078e00ff */
[----:B0-----:R-:W-:-:S07]  /*1350*/  IMAD.MOV.U32 R13, RZ, RZ, RZ ;  /* 0x000000ffff0d7224 */ /* 0x001fce00078e00ff */
[----:B------:R-:W-:-:S07]  /*1360*/  LEPC R20, `(.L_x_13) ;  /* 0x000000001014794e */ /* 0x000fce0000000000 */
[----:B-1---5:R-:W-:Y:S05]  /*1370*/  CALL.ABS.NOINC R14 ;  /* 0x000000000e007343 */ /* 0x022fea0003c00000 */
.L_x_13:
[----:B------:R-:W-:-:S13]  /*1380*/  ISETP.NE.AND P0, PT, R66, 0x3, PT ;  /* 0x000000034200780c */ /* 0x000fda0003f05270 */
[----:B------:R-:W-:Y:S05]  /*1390*/  @!P0 BRA `(.L_x_14) ;  /* 0x0000000000048947 */ /* 0x000fea0003800000 */
[----:B------:R-:W-:Y:S01]  /*13a0*/  BPT.TRAP 0x1 ;  /* 0x000000040000795c */ /* 0x000fe20000300000 */
.L_x_14:
[----:B------:R-:W-:Y:S02]  /*13b0*/  IMAD.U32 R3, RZ, RZ, UR42 ;  /* 0x0000002aff037e24 */ /* 0x000fe4000f8e00ff */
[----:B------:R-:W-:-:S03]  /*13c0*/  IMAD.U32 R0, RZ, RZ, UR40 ;  /* 0x00000028ff007e24 */ /* 0x000fc6000f8e00ff */
[----:B------:R-:W-:Y:S02]  /*13d0*/  LEA R3, R3, UR46, 0x3 ;  /* 0x0000002e03037c11 */ /* 0x000fe4000f8e18ff */
[----:B------:R-:W-:-:S04]  /*13e0*/  SHF.L.U32 R0, R0, 0x1f, RZ ;  /* 0x0000001f00007819 */ /* 0x000fc800000006ff */
[----:B------:R0:W1:Y:S01]  /*13f0*/  SYNCS.PHASECHK.TRANS64.TRYWAIT P1, [R3+URZ], R0 ;  /* 0x00000000030075a7 */ /* 0x000062000802017f */
[----:B------:R-:W-:Y:S05]  /*1400*/  @!P0 BRA `(.L_x_15) ;  /* 0x0000000000048947 */ /* 0x000fea0003800000 */
[----:B------:R-:W-:Y:S01]  /*1410*/  BPT.TRAP 0x1 ;  /* 0x000000040000795c */ /* 0x000fe20000300000 */
.L_x_15:
[----:B------:R-:W-:-:S05]  /*1420*/  IMAD.U32 R4, RZ, RZ, UR44 ;  /* 0x0000002cff047e24 */ /* 0x000fca000f8e00ff */
[----:B------:R-:W-:Y:S01]  /*1430*/  ISETP.GE.AND P2, PT, R4, 0x1, PT ;  /* 0x000000010400780c */ /* 0x000fe20003f46270 */
[----:B-1----:R-:W-:-:S12]  /*1440*/  @P1 BRA `(.L_x_16) ;  /* 0x0000000000081947 */ /* 0x002fd80003800000 */
[----:B------:R-:W1:Y:S02]  /*1450*/  SYNCS.PHASECHK.TRANS64.TRYWAIT P1, [R3+URZ], R0 ;  /* 0x00000000030075a7 */ /* 0x000e64000802017f */
[----:B-1----:R-:W-:Y:S05]  /*1460*/  @!P1 BRA `(.L_x_17) ;  /* 0x0000004800a89947 */ /* 0x002fea0003800000 */
.L_x_16:
[----:B------:R-:W-:Y:S05]  /*1470*/  WARPSYNC.ALL ;  /* 0x0000000000007948 */ /* 0x000fea0003800000 */
[----:B------:R-:W-:Y:S01]  /*1480*/  UIADD3 UR4, UR46, 0x10100, URZ ;  /* 0x000101002e047890 */ /* 0x000fe2000fffe03f */
[----:B------:R-:W-:Y:S01]  /*1490*/  WARPGROUP.ARRIVE ;  /* 0x00000000000079c5 */ /* 0x000fe20000000000 */
[----:B------:R-:W-:Y:S02]  /*14a0*/  ULEA UR5, UR42, UR45, 0xb ;  /* 0x0000002d2a057291 */ /* 0x000fe4000f8e583f */
[----:B------:R-:W-:Y:S01]  /*14b0*/  USHF.R.U32.HI UR4, URZ, 0x4, UR4 ;  /* 0x000000043f047899 */ /* 0x000fe20008011604 */
[----:B------:R-:W-:Y:S01]  /*14c0*/  UMOV UR9, 0x40000040 ;  /* 0x4000004000097882 */ /* 0x000fe20000000000 */
[----:B------:R-:W-:-:S02]  /*14d0*/  UMOV UR11, 0x40000040 ;  /* 0x40000040000b7882 */ /* 0x000fc40000000000 */
[----:B------:R-:W-:Y:S01]  /*14e0*/  ULOP3.LUT UR4, UR4, 0x3fff, URZ, 0xc0, !UPT ;  /* 0x00003fff04047892 */ /* 0x000fe2000f8ec03f */
[----:B------:R-:W-:-:S03]  /*14f0*/  UMOV UR8, UR5 ;  /* 0x0000000500087c82 */ /* 0x000fc60008000000 */
[----:B------:R-:W-:-:S04]  /*1500*/  ULOP3.LUT UR4, UR4, 0x10000, URZ, 0xfc, !UPT ;  /* 0x0001000004047892 */ /* 0x000fc8000f8efc3f */
[----:B------:R-:W-:-:S07]  /*1510*/  ULEA UR6, UR42, UR4, 0xa ;  /* 0x000000042a067291 */ /* 0x000fce000f8e503f */
[----:B------:R-:W-:Y:S02]  /*1520*/  UMOV UR10, UR6 ;  /* 0x00000006000a7c82 */ /* 0x000fe40008000000 */
[----:B------:R-:W-:Y:S01]  /*1530*/  HGMMA.64x64x8.F32.TF32 R24, gdesc[UR8], RZ, !UPT, gsb0 ;  /* 0x04e00000081879f0 */ /* 0x000fe2000c0028ff */
[----:B------:R-:W-:Y:S02]  /*1540*/  UIADD3 UR8, UR5, 0x2, URZ ;  /* 0x0000000205087890 */ /* 0x000fe4000fffe03f */
[----:B------:R-:W-:Y:S01]  /*1550*/  UIADD3 UR10, UR6, 0x2, URZ ;  /* 0x00000002060a7890 */ /* 0x000fe2000fffe03f */
[----:B------:R-:W-:Y:S01]  /*1560*/  UMOV UR9, 0x40000040 ;  /* 0x4000004000097882 */ /* 0x000fe20000000000 */
[----:B------:R-:W-:Y:S01]  /*1570*/  UMOV UR11, 0x40000040 ;  /* 0x40000040000b7882 */ /* 0x000fe20000000000 */
[----:B------:R-:W-:Y:S02]  /*1580*/  WARPGROUP.DEPBAR.LE gsb0, 0x0 ;  /* 0x00008000000079c5 */ /* 0x000fe40000010000 */
[----:B------:R-:W-:-:S06]  /*1590*/  WARPGROUP.ARRIVE ;  /* 0x00000000000079c5 */ /* 0x000fcc0000000000 */
[----:B------:R-:W-:Y:S01]  /*15a0*/  HGMMA.64x64x8.F32.TF32 R24, gdesc[UR8], R24, gsb0 ;  /* 0x04e00000081879f0 */ /* 0x000fe20008002818 */
        /* <DEDUP_REMOVED lines=41> */
[----:B------:R-:W-:Y:S03]  /*1840*/  HGMMA.64x64x8.F32.TF32 R24, gdesc[UR8], R24, gsb0 ;  /* 0x04e00000081879f0 */ /* 0x000fe60008002818 */
[----:B------:R-:W-:Y:S02]  /*1850*/  WARPGROUP.DEPBAR.LE gsb0, 0x0 ;  /* 0x00008000000079c5 */ /* 0x000fe40000010000 */
[----:B------:R-:W-:Y:S05]  /*1860*/  @!P2 BRA `(.L_x_18) ;  /* 0x00000004008ca947 */ /* 0x000fea0003800000 */
[----:B------:R-:W-:Y:S01]  /*1870*/  UIADD3 UR5, UR42, 0x1, URZ ;  /* 0x000000012a057890 */ /* 0x000fe2000fffe03f */
[----:B01----:R-:W-:-:S03]  /*1880*/  IMAD.U32 R0, RZ, RZ, UR44 ;  /* 0x0000002cff007e24 */ /* 0x003fc6000f8e00ff */
[----:B------:R-:W-:-:S04]  /*1890*/  UISETP.NE.AND UP0, UPT, UR5, 0x2, UPT ;  /* 0x000000020500788c */ /* 0x000fc8000bf05270 */
[----:B------:R-:W-:Y:S02]  /*18a0*/  USEL UR6, URZ, 0x1, UP0 ;  /* 0x000000013f067887 */ /* 0x000fe40008000000 */
[----:B------:R-:W-:Y:S02]  /*18b0*/  USEL UR5, UR5, URZ, UP0 ;  /* 0x0000003f05057287 */ /* 0x000fe40008000000 */
[----:B------:R-:W-:-:S06]  /*18c0*/  ULOP3.LUT UR6, UR40, UR6, URZ, 0x3c, !UPT ;  /* 0x0000000628067292 */ /* 0x000fcc000f8e3c3f */
[----:B------:R-:W-:Y:S01]  /*18d0*/  IMAD.U32 R5, RZ, RZ, UR6 ;  /* 0x00000006ff057e24 */ /* 0x000fe2000f8e00ff */
[----:B------:R-:W-:-:S06]  /*18e0*/  UMOV UR6, UR42 ;  /* 0x0000002a00067c82 */ /* 0x000fcc0008000000 */
.L_x_25:
[----:B01----:R-:W-:Y:S05]  /*18f0*/  @!P0 BRA `(.L_x_19) ;  /* 0x0000000000048947 */ /* 0x003fea0003800000 */
[----:B------:R-:W-:Y:S01]  /*1900*/  BPT.TRAP 0x1 ;  /* 0x000000040000795c */ /* 0x000fe20000300000 */
.L_x_19:
[----:B------:R-:W0:Y:S01]  /*1910*/  S2UR UR8, SR_CgaCtaId ;  /* 0x00000000000879c3 */ /* 0x000e220000008800 */
[----:B------:R-:W-:Y:S01]  /*1920*/  UMOV UR7, 0x400 ;  /* 0x0000040000077882 */ /* 0x000fe20000000000 */
[----:B------:R-:W-:Y:S01]  /*1930*/  SHF.L.U32 R3, R5, 0x1f, RZ ;  /* 0x0000001f05037819 */ /* 0x000fe200000006ff */
[----:B0-----:R-:W-:-:S04]  /*1940*/  ULEA UR7, UR8, UR7, 0x18 ;  /* 0x0000000708077291 */ /* 0x001fc8000f8ec03f */
[----:B------:R-:W-:-:S09]  /*1950*/  ULEA UR8, UR5, UR7, 0x3 ;  /* 0x0000000705087291 */ /* 0x000fd2000f8e183f */
[----:B------:R0:W1:Y:S01]  /*1960*/  SYNCS.PHASECHK.TRANS64.TRYWAIT P1, [UR8], R3 ;  /* 0x00000003ff0075a7 */ /* 0x0000620008020148 */
[----:B------:R-:W-:Y:S05]  /*1970*/  @!P0 BRA `(.L_x_20) ;  /* 0x0000000000048947 */ /* 0x000fea0003800000 */
[----:B------:R-:W-:Y:S01]  /*1980*/  BPT.TRAP 0x1 ;  /* 0x000000040000795c */ /* 0x000fe20000300000 */
.L_x_20:
[----:B-1----:R-:W-:Y:S05]  /*1990*/  @P1 BRA `(.L_x_21) ;  /* 0x0000000000081947 */ /* 0x002fea0003800000 */
[----:B------:R-:W1:Y:S02]  /*19a0*/  SYNCS.PHASECHK.TRANS64.TRYWAIT P1, [UR8], R3 ;  /* 0x00000003ff0075a7 */ /* 0x000e640008020148 */
[----:B-1----:R-:W-:Y:S05]  /*19b0*/  @!P1 BRA `(.L_x_22) ;  /* 0x0000004400689947 */ /* 0x002fea0003800000 */
.L_x_21:
[----:B------:R-:W-:Y:S01]  /*19c0*/  ULEA UR12, UR5, UR45, 0xb ;  /* 0x0000002d050c7291 */ /* 0x000fe2000f8e583f */
[----:B------:R-:W-:Y:S01]  /*19d0*/  WARPGROUP.ARRIVE ;  /* 0x00000000000079c5 */ /* 0x000fe20000000000 */
[----:B------:R-:W-:Y:S01]  /*19e0*/  ULEA UR13, UR5, UR4, 0xa ;  /* 0x00000004050d7291 */ /* 0x000fe2000f8e503f */
[----:B------:R-:W-:Y:S01]  /*19f0*/  UMOV UR9, 0x40000040 ;  /* 0x4000004000097882 */ /* 0x000fe20000000000 */
[----:B------:R-:W-:-:S03]  /*1a00*/  UMOV UR11, 0x40000040 ;  /* 0x40000040000b7882 */ /* 0x000fc60000000000 */
[----:B------:R-:W-:Y:S02]  /*1a10*/  UMOV UR8, UR12 ;  /* 0x0000000c00087c82 */ /* 0x000fe40008000000 */
[----:B------:R-:W-:Y:S02]  /*1a20*/  UMOV UR10, UR13 ;  /* 0x0000000d000a7c82 */ /* 0x000fe40008000000 */
[----:B------:R-:W-:Y:S01]  /*1a30*/  HGMMA.64x64x8.F32.TF32 R24, gdesc[UR8], R24, gsb0 ;  /* 0x04e00000081879f0 */ /* 0x000fe20008002818 */
[----:B------:R-:W-:Y:S02]  /*1a40*/  UIADD3 UR8, UR12, 0x2, URZ ;  /* 0x000000020c087890 */ /* 0x000fe4000fffe03f */
[----:B------:R-:W-:Y:S01]  /*1a50*/  UIADD3 UR10, UR13, 0x2, URZ ;  /* 0x000000020d0a7890 */ /* 0x000fe2000fffe03f */
[----:B------:R-:W-:Y:S01]  /*1a60*/  UMOV UR9, 0x40000040 ;  /* 0x4000004000097882 */ /* 0x000fe20000000000 */
[----:B------:R-:W-:Y:S01]  /*1a70*/  UMOV UR11, 0x40000040 ;  /* 0x40000040000b7882 */ /* 0x000fe20000000000 */
[----:B------:R-:W-:-:S02]  /*1a80*/  WARPGROUP.DEPBAR.LE gsb0, 0x0 ;  /* 0x00008000000079c5 */ /* 0x000fc40000010000 */
        /* <DEDUP_REMOVED lines=46> */
[----:B------:R-:W-:Y:S01]  /*1d70*/  BPT.TRAP 0x1 ;  /* 0x000000040000795c */ /* 0x000fe20000300000 */
.L_x_23:
[----:B------:R-:W-:Y:S01]  /*1d80*/  ULEA UR7, UR6, UR7, 0x3 ;  /* 0x0000000706077291 */ /* 0x000fe2000f8e183f */
[----:B------:R-:W-:-:S03]  /*1d90*/  ISETP.GT.U32.AND P1, PT, R18, 0x1, PT ;  /* 0x000000011200780c */ /* 0x000fc60003f24070 */
[----:B------:R-:W-:-:S04]  /*1da0*/  UIADD3 UR7, UR7, 0x10, URZ ;  /* 0x0000001007077890 */ /* 0x000fc8000fffe03f */
[----:B------:R-:W-:-:S09]  /*1db0*/  UPRMT UR7, URZ, 0x654, UR7 ;  /* 0x000006543f077896 */ /* 0x000fd20008000007 */
[----:B------:R-:W-:Y:S01]  /*1dc0*/  SYNCS.ARRIVE.TRANS64.RED.A1T0 RZ, [UR7], RZ ;  /* 0x000000ffffff79a7 */ /* 0x000fe20008100407 */
[----:B------:R-:W-:Y:S05]  /*1dd0*/  @P1 BRA `(.L_x_24) ;  /* 0x0000000000041947 */ /* 0x000fea0003800000 */
[----:B------:R-:W-:Y:S01]  /*1de0*/  BPT.TRAP 0x1 ;  /* 0x000000040000795c */ /* 0x000fe20000300000 */
.L_x_24:
[----:B------:R-:W-:Y:S01]  /*1df0*/  UIADD3 UR5, UR5, 0x1, URZ ;  /* 0x0000000105057890 */ /* 0x000fe2000fffe03f */
[C---:B------:R-:W-:Y:S01]  /*1e00*/  ISETP.GT.AND P1, PT, R0.reuse, 0x1, PT ;  /* 0x000000010000780c */ /* 0x040fe20003f24270 */
[----:B------:R-:W-:Y:S01]  /*1e10*/  UIADD3 UR6, UR6, 0x1, URZ ;  /* 0x0000000106067890 */ /* 0x000fe2000fffe03f */
[----:B------:R-:W-:Y:S01]  /*1e20*/  VIADD R0, R0, 0xffffffff ;  /* 0xffffffff00007836 */ /* 0x000fe20000000000 */
[----:B------:R-:W-:Y:S02]  /*1e30*/  UISETP.NE.AND UP0, UPT, UR5, 0x2, UPT ;  /* 0x000000020500788c */ /* 0x000fe4000bf05270 */
[----:B------:R-:W-:Y:S02]  /*1e40*/  UISETP.NE.AND UP1, UPT, UR6, 0x2, UPT ;  /* 0x000000020600788c */ /* 0x000fe4000bf25270 */
[----:B------:R-:W-:Y:S02]  /*1e50*/  USEL UR7, URZ, 0x1, UP0 ;  /* 0x000000013f077887 */ /* 0x000fe40008000000 */
[----:B------:R-:W-:-:S02]  /*1e60*/  USEL UR5, UR5, URZ, UP0 ;  /* 0x0000003f05057287 */ /* 0x000fc40008000000 */
[----:B------:R-:W-:Y:S02]  /*1e70*/  USEL UR6, UR6, URZ, UP1 ;  /* 0x0000003f06067287 */ /* 0x000fe40008800000 */
[----:B------:R-:W-:Y:S01]  /*1e80*/  LOP3.LUT R5, R5, UR7, RZ, 0x3c, !PT ;  /* 0x0000000705057c12 */ /* 0x000fe2000f8e3cff */
[----:B------:R-:W-:Y:S09]  /*1e90*/  @P1 BRA `(.L_x_25) ;  /* 0xfffffff800941947 */ /* 0x000ff2000383ffff */
.L_x_18:
[----:B01----:R-:W0:Y:S02]  /*1ea0*/  LDC R0, c[0x0][0x28c] ;  /* 0x0000a300ff007b82 */ /* 0x003e240000000800 */
[----:B0-----:R-:W-:-:S13]  /*1eb0*/  ISETP.GE.AND P1, PT, R0, 0x1, PT ;  /* 0x000000010000780c */ /* 0x001fda0003f26270 */
[----:B------:R-:W-:Y:S05]  /*1ec0*/  @!P1 BRA `(.L_x_26) ;  /* 0x0000000000389947 */ /* 0x000fea0003800000 */
[----:B------:R-:W-:Y:S05]  /*1ed0*/  @!P0 BRA `(.L_x_27) ;  /* 0x0000000000048947 */ /* 0x000fea0003800000 */
[----:B------:R-:W-:Y:S01]  /*1ee0*/  BPT.TRAP 0x1 ;  /* 0x000000040000795c */ /* 0x000fe20000300000 */
.L_x_27:
[----:B------:R-:W0:Y:S01]  /*1ef0*/  S2UR UR6, SR_CgaCtaId ;  /* 0x00000000000679c3 */ /* 0x000e220000008800 */
[----:B------:R-:W-:Y:S01]  /*1f00*/  UIADD3 UR4, UR44, UR42, URZ ;  /* 0x0000002a2c047290 */ /* 0x000fe2000fffe03f */
[----:B------:R-:W-:Y:S01]  /*1f10*/  ISETP.GT.U32.AND P0, PT, R18, 0x1, PT ;  /* 0x000000011200780c */ /* 0x000fe20003f04070 */
[----:B------:R-:W-:Y:S02]  /*1f20*/  UMOV UR5, 0x400 ;  /* 0x0000040000057882 */ /* 0x000fe40000000000 */
[----:B------:R-:W-:-:S04]  /*1f30*/  USHF.L.U32 UR4, UR4, 0x3, URZ ;  /* 0x0000000304047899 */ /* 0x000fc8000800063f */
[----:B------:R-:W-:Y:S02]  /*1f40*/  ULOP3.LUT UR4, UR4, 0x8, URZ, 0xc0, !UPT ;  /* 0x0000000804047892 */ /* 0x000fe4000f8ec03f */
[----:B0-----:R-:W-:-:S04]  /*1f50*/  ULEA UR5, UR6, UR5, 0x18 ;  /* 0x0000000506057291 */ /* 0x001fc8000f8ec03f */
[----:B------:R-:W-:-:S04]  /*1f60*/  UIADD3 UR4, UR5, 0x10, UR4 ;  /* 0x0000001005047890 */ /* 0x000fc8000fffe004 */
[----:B------:R-:W-:-:S09]  /*1f70*/  UPRMT UR4, URZ, 0x654, UR4 ;  /* 0x000006543f047896 */ /* 0x000fd20008000004 */
[----:B------:R-:W-:Y:S01]  /*1f80*/  SYNCS.ARRIVE.TRANS64.RED.A1T0 RZ, [UR4], RZ ;  /* 0x000000ffffff79a7 */ /* 0x000fe20008100404 */
[----:B------:R-:W-:Y:S05]  /*1f90*/  @P0 BRA `(.L_x_26) ;  /* 0x0000000000040947 */ /* 0x000fea0003800000 */
[----:B------:R-:W-:Y:S01]  /*1fa0*/  BPT.TRAP 0x1 ;  /* 0x000000040000795c */ /* 0x000fe20000300000 */
.L_x_26:
[----:B------:R-:W-:Y:S01]  /*1fb0*/  IMAD.SHL.U32 R6, R68, 0x40, RZ ;  /* 0x0000004044067824 */ /* 0x000fe200078e00ff */
[----:B------:R-:W-:Y:S01]  /*1fc0*/  ULDC UR6, c[0x0][0x288] ;  /* 0x0000a20000067ab9 */ /* 0x000fe20000000800 */
[----:B------:R-:W-:Y:S01]  /*1fd0*/  SHF.R.S32.HI R9, RZ, 0x1f, R67 ;  /* 0x0000001fff097819 */ /* 0x000fe20000011443 */
[C---:B------:R-:W-:Y:S01]  /*1fe0*/  IMAD.SHL.U32 R8, R69.reuse, 0x80, RZ ;  /* 0x0000008045087824 */ /* 0x040fe200078e00ff */
[----:B------:R-:W-:Y:S01]  /*1ff0*/  ULDC.64 UR4, c[0x0][0x5d0] ;  /* 0x0001740000047ab9 */ /* 0x000fe20000000a00 */
[C---:B------:R-:W-:Y:S01]  /*2000*/  LOP3.LUT R10, R6.reuse, 0x6, R61, 0xf8, !PT ;  /* 0x00000006060a7812 */ /* 0x040fe200078ef83d */
[----:B------:R-:W-:Y:S01]  /*2010*/  IMAD.WIDE R68, R69, 0x80, R22 ;  /* 0x0000008045447825 */ /* 0x000fe200078e0216 */
[----:B------:R-:W-:Y:S01]  /*2020*/  ISETP.GE.AND P0, PT, R6, UR6, PT ;  /* 0x0000000606007c0c */ /* 0x000fe2000bf06270 */
[----:B------:R-:W-:Y:S01]  /*2030*/  ULDC UR6, c[0x0][0x284] ;  /* 0x0000a10000067ab9 */ /* 0x000fe20000000800 */
[----:B------:R-:W-:Y:S01]  /*2040*/  SHF.R.S32.HI R11, RZ, 0x1f, R10 ;  /* 0x0000001fff0b7819 */ /* 0x000fe2000001140a */
[----:B------:R-:W-:Y:S01]  /*2050*/  IMAD R0, R9, UR4, RZ ;  /* 0x0000000409007c24 */ /* 0x000fe2000f8e02ff */
[----:B------:R-:W-:-:S03]  /*2060*/  ISETP.GE.OR P0, PT, R8, UR6, P0 ;  /* 0x0000000608007c0c */ /* 0x000fc60008706670 */
[C---:B------:R-:W-:Y:S02]  /*2070*/  IMAD R3, R67.reuse, UR5, R0 ;  /* 0x0000000543037c24 */ /* 0x040fe4000f8e0200 */
[----:B------:R-:W-:Y:S01]  /*2080*/  IMAD.WIDE.U32 R4, R67, UR4, R10 ;  /* 0x0000000443047c25 */ /* 0x000fe2000f8e000a */
[----:B------:R-:W-:-:S03]  /*2090*/  ULDC.64 UR4, c[0x0][0x5c8] ;  /* 0x0001720000047ab9 */ /* 0x000fc60000000a00 */
[----:B------:R-:W-:Y:S02]  /*20a0*/  IMAD R7, R69, UR4, RZ ;  /* 0x0000000445077c24 */ /* 0x000fe4000f8e02ff */
[----:B------:R-:W-:Y:S02]  /*20b0*/  IMAD.IADD R5, R5, 0x1, R3 ;  /* 0x0000000105057824 */ /* 0x000fe400078e0203 */
[C---:B------:R-:W-:Y:S02]  /*20c0*/  IMAD R7, R68.reuse, UR5, R7 ;  /* 0x0000000544077c24 */ /* 0x040fe4000f8e0207 */
[----:B------:R-:W-:-:S04]  /*20d0*/  IMAD.WIDE.U32 R70, R68, UR4, R4 ;  /* 0x0000000444467c25 */ /* 0x000fc8000f8e0004 */
[----:B------:R-:W-:Y:S01]  /*20e0*/  IMAD.MOV.U32 R0, RZ, RZ, -0x1 ;  /* 0xffffffffff007424 */ /* 0x000fe200078e00ff */
[----:B------:R-:W-:Y:S06]  /*20f0*/  @P0 BRA `(.L_x_28) ;  /* 0x0000002000780947 */ /* 0x000fec0003800000 */
[----:B-----5:R-:W-:Y:S01]  /*2100*/  FSETP.NEU.AND P1, PT, R56, RZ, PT ;  /* 0x000000ff3800720b */ /* 0x020fe20003f2d000 */
[----:B------:R-:W-:Y:S01]  /*2110*/  IMAD.IADD R6, R60, 0x1, -R6 ;  /* 0x000000013c067824 */ /* 0x000fe200078e0a06 */
[----:B------:R-:W-:Y:S01]  /*2120*/  BSSY B0, `(.L_x_28) ;  /* 0x000021b000007945 */ /* 0x000fe20003800000 */
[----:B------:R-:W-:Y:S02]  /*2130*/  IMAD.IADD R3, R65, 0x1, -R8 ;  /* 0x0000000141037824 */ /* 0x000fe400078e0a08 */
[----:B------:R-:W-:Y:S01]  /*2140*/  IMAD.IADD R81, R71, 0x1, R7 ;  /* 0x0000000147517824 */ /* 0x000fe200078e0207 */
[----:B------:R-:W-:-:S04]  /*2150*/  ISETP.GT.AND P0, PT, R6, RZ, PT ;  /* 0x000000ff0600720c */ /* 0x000fc80003f04270 */
[----:B------:R-:W-:-:S03]  /*2160*/  ISETP.GT.AND P2, PT, R3, RZ, P0 ;  /* 0x000000ff0300720c */ /* 0x000fc60000744270 */
[----:B------:R-:W-:Y:S10]  /*2170*/  @!P1 BRA `(.L_x_29) ;  /* 0x0000001400dc9947 */ /* 0x000ff40003800000 */
[----:B------:R-:W0:Y:S01]  /*2180*/  LDC.64 R74, c[0x0][0x5b8] ;  /* 0x00016e00ff4a7b82 */ /* 0x000e220000000a00 */
[----:B------:R-:W-:-:S07]  /*2190*/  ULDC.64 UR4, c[0x0][0x5c0] ;  /* 0x0001700000047ab9 */ /* 0x000fce0000000a00 */
[----:B------:R-:W1:Y:S08]  /*21a0*/  LDC.64 R76, c[0x0][0x5b0] ;  /* 0x00016c00ff4c7b82 */ /* 0x000e700000000a00 */
[----:B------:R-:W2:Y:S01]  /*21b0*/  LDC.64 R78, c[0x0][0x5a8] ;  /* 0x00016a00ff4e7b82 */ /* 0x000ea20000000a00 */
[-C--:B0-----:R-:W-:Y:S02]  /*21c0*/  IMAD R4, R9, R74.reuse, RZ ;  /* 0x0000004a09047224 */ /* 0x081fe400078e02ff */
[----:B------:R-:W-:-:S04]  /*21d0*/  IMAD.WIDE.U32 R72, R67, R74, R10 ;  /* 0x0000004a43487225 */ /* 0x000fc800078e000a */
[----:B------:R-:W-:Y:S02]  /*21e0*/  IMAD R71, R67, R75, R4 ;  /* 0x0000004b43477224 */ /* 0x000fe400078e0204 */
[-C--:B-1----:R-:W-:Y:S02]  /*21f0*/  IMAD R4, R69, R76.reuse, RZ ;  /* 0x0000004c45047224 */ /* 0x082fe400078e02ff */
[----:B------:R-:W-:Y:S02]  /*2200*/  IMAD.IADD R13, R73, 0x1, R71 ;  /* 0x00000001490d7824 */ /* 0x000fe400078e0247 */
[----:B------:R-:W-:Y:S02]  /*2210*/  IMAD.MOV.U32 R12, RZ, RZ, R72 ;  /* 0x000000ffff0c7224 */ /* 0x000fe400078e0048 */
[C---:B------:R-:W-:Y:S02]  /*2220*/  IMAD R69, R68.reuse, R77, R4 ;  /* 0x0000004d44457224 */ /* 0x040fe400078e0204 */
[----:B------:R-:W-:-:S04]  /*2230*/  IMAD.WIDE.U32 R4, R68, R76, R12 ;  /* 0x0000004c44047225 */ /* 0x000fc800078e000c */
[----:B------:R-:W-:Y:S01]  /*2240*/  IMAD.IADD R5, R5, 0x1, R69 ;  /* 0x0000000105057824 */ /* 0x000fe200078e0245 */
[----:B--2---:R-:W-:-:S04]  /*2250*/  LEA R14, P1, R4, R78, 0x2 ;  /* 0x0000004e040e7211 */ /* 0x004fc800078210ff */
[----:B------:R-:W-:-:S05]  /*2260*/  LEA.HI.X R15, R4, R79, R5, 0x2, P1 ;  /* 0x0000004f040f7211 */ /* 0x000fca00008f1405 */
[----:B------:R0:W2:Y:S01]  /*2270*/  @P2 LDG.E.LTC128B R7, desc[UR36][R14.64] ;  /* 0x000000240e072981 */ /* 0x0000a2000c1e1920 */
[----:B------:R-:W-:Y:S01]  /*2280*/  LEA R8, P3, R70, UR4, 0x2 ;  /* 0x0000000446087c11 */ /* 0x000fe2000f8610ff */
[----:B------:R-:W-:Y:S01]  /*2290*/  IMAD.WIDE.U32 R4, R68, R76, R10 ;  /* 0x0000004c44047225 */ /* 0x000fe200078e000a */
[----:B------:R-:W-:Y:S01]  /*22a0*/  ISETP.GT.AND P1, PT, R6, 0x1, PT ;  /* 0x000000010600780c */ /* 0x000fe20003f24270 */
[----:B------:R-:W-:Y:S02]  /*22b0*/  BSSY B1, `(.L_x_30) ;  /* 0x0000012000017945 */ /* 0x000fe40003800000 */
[----:B------:R-:W-:Y:S02]  /*22c0*/  IMAD.IADD R5, R69, 0x1, R5 ;  /* 0x0000000145057824 */ /* 0x000fe400078e0205 */
[----:B------:R-:W-:Y:S01]  /*22d0*/  IMAD.WIDE.U32 R20, R67, R74, R4 ;  /* 0x0000004a43147225 */ /* 0x000fe200078e0004 */
[----:B0-----:R-:W-:-:S03]  /*22e0*/  SHF.L.U64.HI R15, R76, 0x3, R77 ;  /* 0x000000034c0f7819 */ /* 0x001fc6000001024d */
[----:B------:R-:W-:Y:S01]  /*22f0*/  IMAD.IADD R5, R71, 0x1, R21 ;  /* 0x0000000147057824 */ /* 0x000fe200078e0215 */
[----:B------:R-:W-:Y:S01]  /*2300*/  LEA R4, P4, R20, R78, 0x2 ;  /* 0x0000004e14047211 */ /* 0x000fe200078810ff */
[----:B------:R-:W-:-:S03]  /*2310*/  IMAD.SHL.U32 R14, R76, 0x8, RZ ;  /* 0x000000084c0e7824 */ /* 0x000fc600078e00ff */
[----:B------:R-:W-:Y:S01]  /*2320*/  LEA.HI.X R5, R20, R79, R5, 0x2, P4 ;  /* 0x0000004f14057211 */ /* 0x000fe200020f1405 */
[----:B------:R-:W-:Y:S01]  /*2330*/  IMAD.WIDE.U32 R20, R68, R76, R14 ;  /* 0x0000004c44147225 */ /* 0x000fe200078e000e */
[----:B--2---:R-:W-:-:S05]  /*2340*/  LOP3.LUT R9, R7, 0xffffe000, RZ, 0xc0, !PT ;  /* 0xffffe00007097812 */ /* 0x004fca00078ec0ff */
[----:B------:R-:W-:-:S04]  /*2350*/  FMUL R9, R9, R56 ;  /* 0x0000003809097220 */ /* 0x000fc80000400000 */
[----:B------:R-:W-:Y:S01]  /*2360*/  FFMA R75, R24, R19, R9 ;  /* 0x00000013184b7223 */ /* 0x000fe20000000009 */
[----:B------:R-:W-:Y:S02]  /*2370*/  LEA.HI.X R9, R70, UR5, R81, 0x2, P3 ;  /* 0x0000000546097c11 */ /* 0x000fe400098f1451 */
[----:B------:R-:W-:Y:S02]  /*2380*/  ISETP.GT.AND P3, PT, R3, RZ, P1 ;  /* 0x000000ff0300720c */ /* 0x000fe40000f64270 */
[----:B------:R-:W-:-:S05]  /*2390*/  F2FP.TF32.F32.PACK_B R75, R75 ;  /* 0x0000004bff4b723e */ /* 0x000fca00024050ff */
[----:B------:R0:W-:Y:S06]  /*23a0*/  @P2 STG.E desc[UR36][R8.64], R75 ;  /* 0x0000004b08002986 */ /* 0x0001ec000c101924 */
[----:B------:R-:W-:Y:S05]  /*23b0*/  @!P3 BRA `(.L_x_31) ;  /* 0x000000000004b947 */ /* 0x000fea0003800000 */
[----:B------:R1:W5:Y:S02]  /*23c0*/  LDG.E.LTC128B R7, desc[UR36][R4.64+0x4] ;  /* 0x0000042404077981 */ /* 0x000364000c1e1920 */
.L_x_31:
[----:B------:R-:W-:Y:S05]  /*23d0*/  BSYNC B1 ;  /* 0x0000000000017941 */ /* 0x000fea0003800000 */
.L_x_30:
[----:B-----5:R-:W-:Y:S01]  /*23e0*/  LOP3.LUT R15, R7, 0xffffe000, RZ, 0xc0, !PT ;  /* 0xffffe000070f7812 */ /* 0x020fe200078ec0ff */
[----:B------:R-:W-:Y:S01]  /*23f0*/  IMAD.IADD R69, R69, 0x1, R21 ;  /* 0x0000000145457824 */ /* 0x000fe200078e0215 */
[----:B------:R-:W-:Y:S01]  /*2400*/  IADD3 R72, P2, R72, R20, RZ ;  /* 0x0000001448487210 */ /* 0x000fe20007f5e0ff */
[----:B------:R-:W-:Y:S01]  /*2410*/  IMAD.MOV.U32 R24, RZ, RZ, R7 ;  /* 0x000000ffff187224 */ /* 0x000fe200078e0007 */
[----:B------:R-:W-:Y:S01]  /*2420*/  ISETP.GT.AND P0, PT, R3, 0x8, P0 ;  /* 0x000000080300780c */ /* 0x000fe20000704270 */
[----:B------:R-:W-:Y:S02]  /*2430*/  FMUL R12, R15, R56 ;  /* 0x000000380f0c7220 */ /* 0x000fe40000400000 */
[----:B------:R-:W-:Y:S01]  /*2440*/  IMAD.X R13, R69, 0x1, R13, P2 ;  /* 0x00000001450d7824 */ /* 0x000fe200010e060d */
[----:B------:R-:W-:Y:S01]  /*2450*/  LEA R14, P2, R72, R78, 0x2 ;  /* 0x0000004e480e7211 */ /* 0x000fe200078410ff */
[----:B------:R-:W-:-:S03]  /*2460*/  FFMA R25, R25, R19, R12 ;  /* 0x0000001319197223 */ /* 0x000fc6000000000c */
[----:B------:R-:W-:Y:S02]  /*2470*/  LEA.HI.X R15, R72, R79, R13, 0x2, P2 ;  /* 0x0000004f480f7211 */ /* 0x000fe400010f140d */
[----:B------:R-:W-:-:S05]  /*2480*/  F2FP.TF32.F32.PACK_B R25, R25 ;  /* 0x00000019ff19723e */ /* 0x000fca00024050ff */
[----:B------:R2:W-:Y:S04]  /*2490*/  @P3 STG.E desc[UR36][R8.64+0x4], R25 ;  /* 0x0000041908003986 */ /* 0x0005e8000c101924 */
[----:B------:R-:W3:Y:S01]  /*24a0*/  @P0 LDG.E.LTC128B R24, desc[UR36][R14.64] ;  /* 0x000000240e180981 */ /* 0x000ee2000c1e1920 */
[----:B------:R-:W-:Y:S01]  /*24b0*/  IADD3 R20, P2, R10, R20, RZ ;  /* 0x000000140a147210 */ /* 0x000fe20007f5e0ff */
[----:B------:R-:W-:Y:S01]  /*24c0*/  BSSY B1, `(.L_x_32) ;  /* 0x0000011000017945 */ /* 0x000fe20003800000 */
[----:B------:R-:W-:-:S03]  /*24d0*/  ISETP.GT.AND P1, PT, R3, 0x8, P1 ;  /* 0x000000080300780c */ /* 0x000fc60000f24270 */
[----:B------:R-:W-:Y:S01]  /*24e0*/  IMAD.X R21, R11, 0x1, R69, P2 ;  /* 0x000000010b157824 */ /* 0x000fe200010e0645 */
[C---:B------:R-:W-:Y:S02]  /*24f0*/  SHF.L.U64.HI R11, R57.reuse, 0x2, R58 ;  /* 0x00000002390b7819 */ /* 0x040fe4000001023a */
[----:B------:R-:W-:Y:S01]  /*2500*/  LEA R12, P2, R57, R8, 0x2 ;  /* 0x00000008390c7211 */ /* 0x000fe200078410ff */
[----:B------:R-:W-:-:S04]  /*2510*/  IMAD.WIDE.U32 R20, R67, R74, R20 ;  /* 0x0000004a43147225 */ /* 0x000fc800078e0014 */
[----:B------:R-:W-:Y:S01]  /*2520*/  IMAD.X R13, R11, 0x1, R9, P2 ;  /* 0x000000010b0d7824 */ /* 0x000fe200010e0609 */
[----:B------:R-:W-:Y:S02]  /*2530*/  LEA R10, P3, R20, R78, 0x2 ;  /* 0x0000004e140a7211 */ /* 0x000fe400078610ff */
[----:B---3--:R-:W-:-:S05]  /*2540*/  LOP3.LUT R7, R24, 0xffffe000, RZ, 0xc0, !PT ;  /* 0xffffe00018077812 */ /* 0x008fca00078ec0ff */
[----:B------:R-:W-:-:S04]  /*2550*/  FMUL R7, R7, R56 ;  /* 0x0000003807077220 */ /* 0x000fc80000400000 */
[----:B------:R-:W-:Y:S01]  /*2560*/  FFMA R67, R26, R19, R7 ;  /* 0x000000131a437223 */ /* 0x000fe20000000007 */
[----:B------:R-:W-:-:S04]  /*2570*/  IMAD.IADD R7, R71, 0x1, R21 ;  /* 0x0000000147077824 */ /* 0x000fc800078e0215 */
[----:B------:R-:W-:Y:S02]  /*2580*/  F2FP.TF32.F32.PACK_B R67, R67 ;  /* 0x00000043ff43723e */ /* 0x000fe400024050ff */
[----:B------:R-:W-:-:S03]  /*2590*/  LEA.HI.X R11, R20, R79, R7, 0x2, P3 ;  /* 0x0000004f140b7211 */ /* 0x000fc600018f1407 */
[----:B------:R2:W-:Y:S01]  /*25a0*/  @P0 STG.E desc[UR36][R12.64], R67 ;  /* 0x000000430c000986 */ /* 0x0005e2000c101924 */
[----:B------:R-:W-:Y:S05]  /*25b0*/  @!P1 BRA `(.L_x_33) ;  /* 0x0000000000049947 */ /* 0x000fea0003800000 */
[----:B------:R3:W5:Y:S02]  /*25c0*/  LDG.E.LTC128B R24, desc[UR36][R10.64+0x4] ;  /* 0x000004240a187981 */ /* 0x000764000c1e1920 */
.L_x_33:
[----:B------:R-:W-:Y:S05]  /*25d0*/  BSYNC B1 ;  /* 0x0000000000017941 */ /* 0x000fea0003800000 */
.L_x_32:
[----:B-----5:R-:W-:Y:S01]  /*25e0*/  LOP3.LUT R7, R24, 0xffffe000, RZ, 0xc0, !PT ;  /* 0xffffe00018077812 */ /* 0x020fe200078ec0ff */
[----:B------:R-:W-:Y:S01]  /*25f0*/  BSSY B1, `(.L_x_34) ;  /* 0x0000009000017945 */ /* 0x000fe20003800000 */
[----:B------:R-:W-:-:S03]  /*2600*/  ISETP.GT.AND P0, PT, R6, 0x8, PT ;  /* 0x000000080600780c */ /* 0x000fc60003f04270 */
[----:B------:R-:W-:Y:S01]  /*2610*/  FMUL R14, R7, R56 ;  /* 0x00000038070e7220 */ /* 0x000fe20000400000 */
[----:B------:R-:W-:-:S03]  /*2620*/  ISETP.GT.AND P2, PT, R3, RZ, P0 ;  /* 0x000000ff0300720c */ /* 0x000fc60000744270 */
[----:B------:R-:W-:-:S05]  /*2630*/  FFMA R27, R27, R19, R14 ;  /* 0x000000131b1b7223 */ /* 0x000fca000000000e */
[----:B------:R-:W-:-:S05]  /*2640*/  F2FP.TF32.F32.PACK_B R27, R27 ;  /* 0x0000001bff1b723e */ /* 0x000fca00024050ff */
[----:B------:R4:W-:Y:S01]  /*2650*/  @P1 STG.E desc[UR36][R12.64+0x4], R27 ;  /* 0x0000041b0c001986 */ /* 0x0009e2000c101924 */
[----:B------:R-:W-:Y:S05]  /*2660*/  @!P2 BRA `(.L_x_35) ;  /* 0x000000000004a947 */ /* 0x000fea0003800000 */
[----:B------:R0:W5:Y:S02]  /*2670*/  LDG.E.LTC128B R24, desc[UR36][R4.64+0x20] ;  /* 0x0000202404187981 */ /* 0x000164000c1e1920 */
.L_x_35:
[----:B------:R-:W-:Y:S05]  /*2680*/  BSYNC B1 ;  /* 0x0000000000017941 */ /* 0x000fea0003800000 */
.L_x_34:
        /* <DEDUP_REMOVED lines=10> */
.L_x_37:
[----:B------:R-:W-:Y:S05]  /*2730*/  BSYNC B1 ;  /* 0x0000000000017941 */ /* 0x000fea0003800000 */
.L_x_36:
[----:B0----5:R-:W-:Y:S01]  /*2740*/  LOP3.LUT R7, R24, 0xffffe000, RZ, 0xc0, !PT ;  /* 0xffffe00018077812 */ /* 0x021fe200078ec0ff */
[----:B------:R-:W-:Y:S01]  /*2750*/  BSSY B1, `(.L_x_38) ;  /* 0x0000008000017945 */ /* 0x000fe20003800000 */
[----:B------:R-:W-:-:S03]  /*2760*/  ISETP.GT.AND P0, PT, R3, 0x8, P0 ;  /* 0x000000080300780c */ /* 0x000fc60000704270 */
[----:B------:R-:W-:-:S04]  /*2770*/  FMUL R14, R7, R56 ;  /* 0x00000038070e7220 */ /* 0x000fc80000400000 */
[----:B------:R-:W-:-:S05]  /*2780*/  FFMA R29, R29, R19, R14 ;  /* 0x000000131d1d7223 */ /* 0x000fca000000000e */
[----:B------:R-:W-:-:S05]  /*2790*/  F2FP.TF32.F32.PACK_B R29, R29 ;  /* 0x0000001dff1d723e */ /* 0x000fca00024050ff */
[----:B------:R0:W-:Y:S01]  /*27a0*/  @P3 STG.E desc[UR36][R8.64+0x24], R29 ;  /* 0x0000241d08003986 */ /* 0x0001e2000c101924 */
[----:B------:R-:W-:Y:S05]  /*27b0*/  @!P0 BRA `(.L_x_39) ;  /* 0x0000000000048947 */ /* 0x000fea0003800000 */
[----:B------:R0:W5:Y:S02]  /*27c0*/  LDG.E.LTC128B R24, desc[UR36][R10.64+0x20] ;  /* 0x000020240a187981 */ /* 0x000164000c1e1920 */
.L_x_39:
[----:B------:R-:W-:Y:S05]  /*27d0*/  BSYNC B1 ;  /* 0x0000000000017941 */ /* 0x000fea0003800000 */
.L_x_38:
[----:B-----5:R-:W-:Y:S01]  /*27e0*/  LOP3.LUT R7, R24, 0xffffe000, RZ, 0xc0, !PT ;  /* 0xffffe00018077812 */ /* 0x020fe200078ec0ff */
        /* <DEDUP_REMOVED lines=8> */
.L_x_41:
[----:B------:R-:W-:Y:S05]  /*2870*/  BSYNC B1 ;  /* 0x0000000000017941 */ /* 0x000fea0003800000 */
.L_x_40:
[----:B0----5:R-:W-:Y:S01]  /*2880*/  LOP3.LUT R7, R24, 0xffffe000, RZ, 0xc0, !PT ;  /* 0xffffe00018077812 */ /* 0x021fe200078ec0ff */
        /* <DEDUP_REMOVED lines=9> */
.L_x_43:
[----:B------:R-:W-:Y:S05]  /*2920*/  BSYNC B1 ;  /* 0x0000000000017941 */ /* 0x000fea0003800000 */
.L_x_42:
        /* <DEDUP_REMOVED lines=10> */
.L_x_45:
[----:B------:R-:W-:Y:S05]  /*29d0*/  BSYNC B1 ;  /* 0x0000000000017941 */ /* 0x000fea0003800000 */
.L_x_44:
        /* <DEDUP_REMOVED lines=9> */
.L_x_47:
[----:B------:R-:W-:Y:S05]  /*2a70*/  BSYNC B1 ;  /* 0x0000000000017941 */ /* 0x000fea0003800000 */
.L_x_46:
        /* <DEDUP_REMOVED lines=9> */
.L_x_49:
[----:B------:R-:W-:Y:S05]  /*2b10*/  BSYNC B1 ;  /* 0x0000000000017941 */ /* 0x000fea0003800000 */
.L_x_48:
        /* <DEDUP_REMOVED lines=10> */
.L_x_51:
[----:B------:R-:W-:Y:S05]  /*2bc0*/  BSYNC B1 ;  /* 0x0000000000017941 */ /* 0x000fea0003800000 */
.L_x_50:
        /* <DEDUP_REMOVED lines=10> */
.L_x_53:
[----:B------:R-:W-:Y:S05]  /*2c70*/  BSYNC B1 ;  /* 0x0000000000017941 */ /* 0x000fea0003800000 */
.L_x_52:
        /* <DEDUP_REMOVED lines=9> */
.L_x_55:
[----:B------:R-:W-:Y:S05]  /*2d10*/  BSYNC B1 ;  /* 0x0000000000017941 */ /* 0x000fea0003800000 */
.L_x_54:
        /* <DEDUP_REMOVED lines=9> */
.L_x_57:
[----:B------:R-:W-:Y:S05]  /*2db0*/  BSYNC B1 ;  /* 0x0000000000017941 */ /* 0x000fea0003800000 */
.L_x_56:
        /* <DEDUP_REMOVED lines=10> */
.L_x_59:
[----:B------:R-:W-:Y:S05]  /*2e60*/  BSYNC B1 ;  /* 0x0000000000017941 */ /* 0x000fea0003800000 */
.L_x_58:
        /* <DEDUP_REMOVED lines=10> */
.L_x_61:
[----:B------:R-:W-:Y:S05]  /*2f10*/  BSYNC B1 ;  /* 0x0000000000017941 */ /* 0x000fea0003800000 */
.L_x_60:
        /* <DEDUP_REMOVED lines=9> */
.L_x_63:
[----:B------:R-:W-:Y:S05]  /*2fb0*/  BSYNC B1 ;  /* 0x0000000000017941 */ /* 0x000fea0003800000 */
.L_x_62:
        /* <DEDUP_REMOVED lines=9> */
.L_x_65:
[----:B------:R-:W-:Y:S05]  /*3050*/  BSYNC B1 ;  /* 0x0000000000017941 */ /* 0x000fea0003800000 */
.L_x_64:
        /* <DEDUP_REMOVED lines=10> */
.L_x_67:
[----:B------:R-:W-:Y:S05]  /*3100*/  BSYNC B1 ;  /* 0x0000000000017941 */ /* 0x000fea0003800000 */
.L_x_66:
        /* <DEDUP_REMOVED lines=10> */
.L_x_69:
[----:B------:R-:W-:Y:S05]  /*31b0*/  BSYNC B1 ;  /* 0x0000000000017941 */ /* 0x000fea0003800000 */
.L_x_68:
        /* <DEDUP_REMOVED lines=9> */
.L_x_71:
[----:B------:R-:W-:Y:S05]  /*3250*/  BSYNC B1 ;  /* 0x0000000000017941 */ /* 0x000fea0003800000 */
.L_x_70:
        /* <DEDUP_REMOVED lines=9> */
.L_x_73:
[----:B------:R-:W-:Y:S05]  /*32f0*/  BSYNC B1 ;  /* 0x0000000000017941 */ /* 0x000fea0003800000 */
.L_x_72:
        /* <DEDUP_REMOVED lines=10> */
.L_x_75:
[----:B------:R-:W-:Y:S05]  /*33a0*/  BSYNC B1 ;  /* 0x0000000000017941 */ /* 0x000fea0003800000 */
.L_x_74:
        /* <DEDUP_REMOVED lines=10> */
.L_x_77:
[----:B------:R-:W-:Y:S05]  /*3450*/  BSYNC B1 ;  /* 0x0000000000017941 */ /* 0x000fea0003800000 */
.L_x_76:
        /* <DEDUP_REMOVED lines=9> */
.L_x_79:
[----:B------:R-:W-:Y:S05]  /*34f0*/  BSYNC B1 ;  /* 0x0000000000017941 */ /* 0x000fea0003800000 */
.L_x_78:
        /* <DEDUP_REMOVED lines=9> */
.L_x_81:
[----:B------:R-:W-:Y:S05]  /*3590*/  BSYNC B1 ;  /* 0x0000000000017941 */ /* 0x000fea0003800000 */
.L_x_80:
        /* <DEDUP_REMOVED lines=10> */
.L_x_83:
[----:B------:R-:W-:Y:S05]  /*3640*/  BSYNC B1 ;  /* 0x0000000000017941 */ /* 0x000fea0003800000 */
.L_x_82:
[----:B-----5:R-:W-:Y:S01]  /*3650*/  LOP3.LUT R7, R24, 0xffffe000, RZ, 0xc0, !PT ;  /* 0xffffe00018077812 */ /* 0x020fe200078ec0ff */
[----:B------:R-:W-:Y:S01]  /*3660*/  BSSY B1, `(.L_x_84) ;  /* 0x000000b000017945 */ /* 0x000fe20003800000 */
[----:B------:R-:W-:Y:S01]  /*3670*/  ISETP.GT.AND P1, PT, R6, 0x39, PT ;  /* 0x000000390600780c */ /* 0x000fe20003f24270 */
[----:B------:R-:W-:Y:S02]  /*3680*/  @P2 IMAD.MOV.U32 R6, RZ, RZ, R8 ;  /* 0x000000ffff062224 */ /* 0x000fe400078e0008 */
[----:B------:R-:W-:Y:S01]  /*3690*/  FMUL R7, R7, R56 ;  /* 0x0000003807077220 */ /* 0x000fe20000400000 */
[----:B------:R-:W-:-:S03]  /*36a0*/  ISETP.GT.AND P3, PT, R3, RZ, P1 ;  /* 0x000000ff0300720c */ /* 0x000fc60000f64270 */
[----:B------:R-:W-:Y:S01]  /*36b0*/  FFMA R15, R52, R19, R7 ;  /* 0x00000013340f7223 */ /* 0x000fe20000000007 */
[----:B------:R-:W-:-:S04]  /*36c0*/  @P2 IMAD.MOV.U32 R7, RZ, RZ, R9 ;  /* 0x000000ffff072224 */ /* 0x000fc800078e0009 */
[----:B------:R-:W-:-:S05]  /*36d0*/  F2FP.TF32.F32.PACK_B R15, R15 ;  /* 0x0000000fff0f723e */ /* 0x000fca00024050ff */
[----:B------:R0:W-:Y:S01]  /*36e0*/  @P2 STG.E desc[UR36][R6.64+0xe0], R15 ;  /* 0x0000e00f06002986 */ /* 0x0001e2000c101924 */
[----:B------:R-:W-:Y:S05]  /*36f0*/  @!P3 BRA `(.L_x_85) ;  /* 0x000000000004b947 */ /* 0x000fea0003800000 */
[----:B------:R0:W5:Y:S02]  /*3700*/  LDG.E.LTC128B R24, desc[UR36][R4.64+0xe4] ;  /* 0x0000e42404187981 */ /* 0x000164000c1e1920 */
.L_x_85:
[----:B------:R-:W-:Y:S05]  /*3710*/  BSYNC B1 ;  /* 0x0000000000017941 */ /* 0x000fea0003800000 */
.L_x_84:
[----:B01---5:R-:W-:Y:S01]  /*3720*/  LOP3.LUT R5, R24, 0xffffe000, RZ, 0xc0, !PT ;  /* 0xffffe00018057812 */ /* 0x023fe200078ec0ff */
        /* <DEDUP_REMOVED lines=8> */
.L_x_87:
[----:B------:R-:W-:Y:S05]  /*37b0*/  BSYNC B1 ;  /* 0x0000000000017941 */ /* 0x000fea0003800000 */
.L_x_86:
[----:B-----5:R-:W-:Y:S01]  /*37c0*/  LOP3.LUT R5, R24, 0xffffe000, RZ, 0xc0, !PT ;  /* 0xffffe00018057812 */ /* 0x020fe200078ec0ff */
[----:B------:R-:W-:Y:S01]  /*37d0*/  @P0 IMAD.MOV.U32 R4, RZ, RZ, R12 ;  /* 0x000000ffff040224 */ /* 0x000fe200078e000c */
[----:B------:R-:W-:Y:S01]  /*37e0*/  ISETP.GT.AND P1, PT, R3, 0x8, P1 ;  /* 0x000000080300780c */ /* 0x000fe20000f24270 */
[----:B------:R-:W-:Y:S02]  /*37f0*/  BSSY B1, `(.L_x_88) ;  /* 0x0000008000017945 */ /* 0x000fe40003800000 */
[----:B------:R-:W-:-:S04]  /*3800*/  FMUL R5, R5, R56 ;  /* 0x0000003805057220 */ /* 0x000fc80000400000 */
[----:B------:R-:W-:Y:S01]  /*3810*/  FFMA R7, R54, R19, R5 ;  /* 0x0000001336077223 */ /* 0x000fe20000000005 */
[----:B------:R-:W-:-:S04]  /*3820*/  @P0 IMAD.MOV.U32 R5, RZ, RZ, R13 ;  /* 0x000000ffff050224 */ /* 0x000fc800078e000d */
[----:B------:R-:W-:-:S05]  /*3830*/  F2FP.TF32.F32.PACK_B R7, R7 ;  /* 0x00000007ff07723e */ /* 0x000fca00024050ff */
[----:B------:R0:W-:Y:S01]  /*3840*/  @P0 STG.E desc[UR36][R4.64+0xe0], R7 ;  /* 0x0000e00704000986 */ /* 0x0001e2000c101924 */
[----:B------:R-:W-:Y:S05]  /*3850*/  @!P1 BRA `(.L_x_89) ;  /* 0x0000000000049947 */ /* 0x000fea0003800000 */
[----:B------:R0:W5:Y:S02]  /*3860*/  LDG.E.LTC128B R24, desc[UR36][R10.64+0xe4] ;  /* 0x0000e4240a187981 */ /* 0x000164000c1e1920 */
.L_x_89:
[----:B------:R-:W-:Y:S05]  /*3870*/  BSYNC B1 ;  /* 0x0000000000017941 */ /* 0x000fea0003800000 */
.L_x_88:
[----:B------:R-:W-:Y:S05]  /*3880*/  @!P1 BRA `(.L_x_90) ;  /* 0x0000000800909947 */ /* 0x000fea0003800000 */
[----:B-----5:R-:W-:-:S05]  /*3890*/  LOP3.LUT R3, R24, 0xffffe000, RZ, 0xc0, !PT ;  /* 0xffffe00018037812 */ /* 0x020fca00078ec0ff */
[----:B0-----:R-:W-:-:S04]  /*38a0*/  FMUL R4, R3, R56 ;  /* 0x0000003803047220 */ /* 0x001fc80000400000 */
[----:B------:R-:W-:-:S05]  /*38b0*/  FFMA R55, R55, R19, R4 ;  /* 0x0000001337377223 */ /* 0x000fca0000000004 */
[----:B------:R-:W-:-:S05]  /*38c0*/  F2FP.TF32.F32.PACK_B R55, R55 ;  /* 0x00000037ff37723e */ /* 0x000fca00024050ff */
[----:B------:R0:W-:Y:S01]  /*38d0*/  STG.E desc[UR36][R12.64+0xe4], R55 ;  /* 0x0000e4370c007986 */ /* 0x0001e2000c101924 */
[----:B------:R-:W-:Y:S05]  /*38e0*/  BRA `(.L_x_90) ;  /* 0x0000000800787947 */ /* 0x000fea0003800000 */
.L_x_29:
[----:B------:R-:W-:Y:S01]  /*38f0*/  ISETP.GT.AND P4, PT, R6, 0x1, PT ;  /* 0x000000010600780c */ /* 0x000fe20003f84270 */
[----:B------:R-:W-:Y:S01]  /*3900*/  ULDC.64 UR4, c[0x0][0x5c0] ;  /* 0x0001700000047ab9 */ /* 0x000fe20000000a00 */
[-C--:B------:R-:W-:Y:S01]  /*3910*/  FMUL R7, R24, R19.reuse ;  /* 0x0000001318077220 */ /* 0x080fe20000400000 */
[----:B------:R-:W-:Y:S01]  /*3920*/  LEA R4, P3, R70, UR4, 0x2 ;  /* 0x0000000446047c11 */ /* 0x000fe2000f8610ff */
[-C--:B------:R-:W-:Y:S01]  /*3930*/  FMUL R25, R25, R19.reuse ;  /* 0x0000001319197220 */ /* 0x080fe20000400000 */
[----:B------:R-:W-:Y:S01]  /*3940*/  ISETP.GT.AND P1, PT, R3, RZ, P4 ;  /* 0x000000ff0300720c */ /* 0x000fe20002724270 */
[-C--:B------:R-:W-:Y:S01]  /*3950*/  FMUL R11, R26, R19.reuse ;  /* 0x000000131a0b7220 */ /* 0x080fe20000400000 */
[----:B------:R-:W-:Y:S01]  /*3960*/  LEA.HI.X R5, R70, UR5, R81, 0x2, P3 ;  /* 0x0000000546057c11 */ /* 0x000fe200098f1451 */
[----:B------:R-:W-:Y:S01]  /*3970*/  FMUL R27, R27, R19 ;  /* 0x000000131b1b7220 */ /* 0x000fe20000400000 */
[----:B------:R-:W-:Y:S01]  /*3980*/  F2FP.TF32.F32.PACK_B R7, R7 ;  /* 0x00000007ff07723e */ /* 0x000fe200024050ff */
[----:B------:R-:W-:Y:S01]  /*3990*/  FMUL R29, R29, R19 ;  /* 0x000000131d1d7220 */ /* 0x000fe20000400000 */
[----:B------:R-:W-:Y:S01]  /*39a0*/  F2FP.TF32.F32.PACK_B R25, R25 ;  /* 0x00000019ff19723e */ /* 0x000fe200024050ff */
[-C--:B------:R-:W-:Y:S01]  /*39b0*/  FMUL R31, R31, R19.reuse ;  /* 0x000000131f1f7220 */ /* 0x080fe20000400000 */
[C---:B------:R-:W-:Y:S01]  /*39c0*/  SHF.L.U64.HI R9, R57.reuse, 0x2, R58 ;  /* 0x0000000239097819 */ /* 0x040fe2000001023a */
[----:B------:R0:W-:Y:S01]  /*39d0*/  @P2 STG.E desc[UR36][R4.64], R7 ;  /* 0x0000000704002986 */ /* 0x0001e2000c101924 */
[----:B------:R-:W-:Y:S01]  /*39e0*/  LEA R8, P3, R57, R4, 0x2 ;  /* 0x0000000439087211 */ /* 0x000fe200078610ff */
[-C--:B------:R-:W-:Y:S01]  /*39f0*/  FMUL R13, R32, R19.reuse ;  /* 0x00000013200d7220 */ /* 0x080fe20000400000 */
[C---:B------:R-:W-:Y:S01]  /*3a00*/  ISETP.GT.AND P2, PT, R6.reuse, 0x8, PT ;  /* 0x000000080600780c */ /* 0x040fe20003f44270 */
[----:B------:R-:W-:Y:S01]  /*3a10*/  @P1 STG.E desc[UR36][R4.64+0x4], R25 ;  /* 0x0000041904001986 */ /* 0x000fe2000c101924 */
[----:B------:R-:W-:Y:S01]  /*3a20*/  ISETP.GT.AND P1, PT, R6, 0x9, PT ;  /* 0x000000090600780c */ /* 0x000fe20003f24270 */
[----:B------:R-:W-:Y:S01]  /*3a30*/  IMAD.X R9, R9, 0x1, R5, P3 ;  /* 0x0000000109097824 */ /* 0x000fe200018e0605 */
[----:B------:R-:W-:Y:S01]  /*3a40*/  ISETP.GT.AND P0, PT, R3, 0x8, P0 ;  /* 0x000000080300780c */ /* 0x000fe20000704270 */
[-C--:B------:R-:W-:Y:S01]  /*3a50*/  FMUL R33, R33, R19.reuse ;  /* 0x0000001321217220 */ /* 0x080fe20000400000 */
[----:B------:R-:W-:Y:S01]  /*3a60*/  ISETP.GT.AND P4, PT, R3, 0x8, P4 ;  /* 0x000000080300780c */ /* 0x000fe20002784270 */
[-C--:B------:R-:W-:Y:S01]  /*3a70*/  FMUL R35, R35, R19.reuse ;  /* 0x0000001323237220 */ /* 0x080fe20000400000 */
[C---:B------:R-:W-:Y:S01]  /*3a80*/  ISETP.GT.AND P5, PT, R3.reuse, RZ, P2 ;  /* 0x000000ff0300720c */ /* 0x040fe200017a4270 */
[-C--:B0-----:R-:W-:Y:S01]  /*3a90*/  FMUL R7, R28, R19.reuse ;  /* 0x000000131c077220 */ /* 0x081fe20000400000 */
[----:B------:R-:W-:Y:S01]  /*3aa0*/  ISETP.GT.AND P3, PT, R3, RZ, P1 ;  /* 0x000000ff0300720c */ /* 0x000fe20000f64270 */
[----:B------:R-:W-:Y:S01]  /*3ab0*/  FMUL R37, R37, R19 ;  /* 0x0000001325257220 */ /* 0x000fe20000400000 */
[----:B------:R-:W-:Y:S01]  /*3ac0*/  F2FP.TF32.F32.PACK_B R11, R11 ;  /* 0x0000000bff0b723e */ /* 0x000fe200024050ff */
[----:B------:R-:W-:Y:S01]  /*3ad0*/  FMUL R39, R39, R19 ;  /* 0x0000001327277220 */ /* 0x000fe20000400000 */
[----:B------:R-:W-:Y:S01]  /*3ae0*/  F2FP.TF32.F32.PACK_B R27, R27 ;  /* 0x0000001bff1b723e */ /* 0x000fe200024050ff */
[----:B------:R-:W-:Y:S01]  /*3af0*/  FMUL R41, R41, R19 ;  /* 0x0000001329297220 */ /* 0x000fe20000400000 */
[----:B------:R-:W-:Y:S01]  /*3b00*/  F2FP.TF32.F32.PACK_B R7, R7 ;  /* 0x00000007ff07723e */ /* 0x000fe200024050ff */
[----:B------:R0:W-:Y:S01]  /*3b10*/  @P0 STG.E desc[UR36][R8.64], R11 ;  /* 0x0000000b08000986 */ /* 0x0001e2000c101924 */
[----:B------:R-:W-:Y:S01]  /*3b20*/  F2FP.TF32.F32.PACK_B R29, R29 ;  /* 0x0000001dff1d723e */ /* 0x000fe200024050ff */
[-C--:B------:R-:W-:Y:S01]  /*3b30*/  FMUL R43, R43, R19.reuse ;  /* 0x000000132b2b7220 */ /* 0x080fe20000400000 */
[C---:B------:R-:W-:Y:S01]  /*3b40*/  ISETP.GT.AND P0, PT, R6.reuse, 0x10, PT ;  /* 0x000000100600780c */ /* 0x040fe20003f04270 */
[----:B------:R-:W-:Y:S01]  /*3b50*/  @P4 STG.E desc[UR36][R8.64+0x4], R27 ;  /* 0x0000041b08004986 */ /* 0x000fe2000c101924 */
[----:B------:R-:W-:Y:S01]  /*3b60*/  ISETP.GT.AND P2, PT, R3, 0x8, P2 ;  /* 0x000000080300780c */ /* 0x000fe20001744270 */
[-C--:B------:R-:W-:Y:S01]  /*3b70*/  FMUL R45, R45, R19.reuse ;  /* 0x000000132d2d7220 */ /* 0x080fe20000400000 */
[C---:B------:R-:W-:Y:S01]  /*3b80*/  ISETP.GT.AND P1, PT, R3.reuse, 0x8, P1 ;  /* 0x000000080300780c */ /* 0x040fe20000f24270 */
[----:B------:R1:W-:Y:S01]  /*3b90*/  @P5 STG.E desc[UR36][R4.64+0x20], R7 ;  /* 0x0000200704005986 */ /* 0x0003e2000c101924 */
[----:B------:R-:W-:Y:S01]  /*3ba0*/  ISETP.GT.AND P5, PT, R3, RZ, P0 ;  /* 0x000000ff0300720c */ /* 0x000fe200007a4270 */
[----:B------:R-:W-:Y:S01]  /*3bb0*/  FMUL R47, R47, R19 ;  /* 0x000000132f2f7220 */ /* 0x000fe20000400000 */
[----:B------:R-:W-:Y:S01]  /*3bc0*/  F2FP.TF32.F32.PACK_B R31, R31 ;  /* 0x0000001fff1f723e */ /* 0x000fe200024050ff */
[----:B------:R-:W-:Y:S01]  /*3bd0*/  @P3 STG.E desc[UR36][R4.64+0x24], R29 ;  /* 0x0000241d04003986 */ /* 0x000fe2000c101924 */
[----:B------:R-:W-:Y:S01]  /*3be0*/  ISETP.GT.AND P3, PT, R6, 0x11, PT ;  /* 0x000000110600780c */ /* 0x000fe20003f64270 */
[----:B0-----:R-:W-:Y:S01]  /*3bf0*/  FMUL R11, R30, R19 ;  /* 0x000000131e0b7220 */ /* 0x001fe20000400000 */
[----:B------:R-:W-:Y:S01]  /*3c00*/  F2FP.TF32.F32.PACK_B R13, R13 ;  /* 0x0000000dff0d723e */ /* 0x000fe200024050ff */
[-C--:B------:R-:W-:Y:S01]  /*3c10*/  FMUL R49, R49, R19.reuse ;  /* 0x0000001331317220 */ /* 0x080fe20000400000 */
[----:B------:R-:W-:Y:S01]  /*3c20*/  ISETP.GT.AND P4, PT, R3, RZ, P3 ;  /* 0x000000ff0300720c */ /* 0x000fe20001f84270 */
[----:B------:R-:W-:Y:S01]  /*3c30*/  FMUL R15, R50, R19 ;  /* 0x00000013320f7220 */ /* 0x000fe20000400000 */
[----:B------:R-:W-:Y:S01]  /*3c40*/  F2FP.TF32.F32.PACK_B R11, R11 ;  /* 0x0000000bff0b723e */ /* 0x000fe200024050ff */
[----:B-1----:R-:W-:Y:S01]  /*3c50*/  FMUL R7, R34, R19 ;  /* 0x0000001322077220 */ /* 0x002fe20000400000 */
[----:B------:R-:W-:Y:S01]  /*3c60*/  F2FP.TF32.F32.PACK_B R33, R33 ;  /* 0x00000021ff21723e */ /* 0x000fe200024050ff */
[-C--:B------:R-:W-:Y:S01]  /*3c70*/  FMUL R51, R51, R19.reuse ;  /* 0x0000001333337220 */ /* 0x080fe20000400000 */
[----:B------:R-:W-:Y:S01]  /*3c80*/  ISETP.GT.AND P0, PT, R3, 0x8, P0 ;  /* 0x000000080300780c */ /* 0x000fe20000704270 */
[----:B------:R0:W-:Y:S01]  /*3c90*/  @P2 STG.E desc[UR36][R8.64+0x20], R11 ;  /* 0x0000200b08002986 */ /* 0x0001e2000c101924 */
[----:B------:R-:W-:Y:S01]  /*3ca0*/  ISETP.GT.AND P2, PT, R6, 0x19, PT ;  /* 0x000000190600780c */ /* 0x000fe20003f44270 */
[----:B------:R-:W-:Y:S01]  /*3cb0*/  FMUL R21, R52, R19 ;  /* 0x0000001334157220 */ /* 0x000fe20000400000 */
[----:B------:R-:W-:Y:S01]  /*3cc0*/  F2FP.TF32.F32.PACK_B R7, R7 ;  /* 0x00000007ff07723e */ /* 0x000fe200024050ff */
[----:B------:R-:W-:Y:S01]  /*3cd0*/  @P1 STG.E desc[UR36][R8.64+0x24], R31 ;  /* 0x0000241f08001986 */ /* 0x000fe2000c101924 */
[----:B------:R-:W-:Y:S01]  /*3ce0*/  ISETP.GT.AND P1, PT, R6, 0x18, PT ;  /* 0x000000180600780c */ /* 0x000fe20003f24270 */
[----:B------:R-:W-:Y:S01]  /*3cf0*/  FMUL R53, R53, R19 ;  /* 0x0000001335357220 */ /* 0x000fe20000400000 */
[----:B------:R-:W-:Y:S01]  /*3d00*/  F2FP.TF32.F32.PACK_B R35, R35 ;  /* 0x00000023ff23723e */ /* 0x000fe200024050ff */
[----:B------:R1:W-:Y:S01]  /*3d10*/  @P5 STG.E desc[UR36][R4.64+0x40], R13 ;  /* 0x0000400d04005986 */ /* 0x0003e2000c101924 */
[----:B------:R-:W-:Y:S01]  /*3d20*/  ISETP.GT.AND P5, PT, R3, RZ, P1 ;  /* 0x000000ff0300720c */ /* 0x000fe20000fa4270 */
[----:B------:R-:W-:Y:S01]  /*3d30*/  FMUL R55, R55, R19 ;  /* 0x0000001337377220 */ /* 0x000fe20000400000 */
[----:B------:R-:W-:Y:S01]  /*3d40*/  F2FP.TF32.F32.PACK_B R37, R37 ;  /* 0x00000025ff25723e */ /* 0x000fe200024050ff */
[----:B------:R-:W-:Y:S01]  /*3d50*/  @P4 STG.E desc[UR36][R4.64+0x44], R33 ;  /* 0x0000442104004986 */ /* 0x000fe2000c101924 */
[C---:B------:R-:W-:Y:S01]  /*3d60*/  ISETP.GT.AND P4, PT, R3.reuse, 0x8, P3 ;  /* 0x000000080300780c */ /* 0x040fe20001f84270 */
[----:B0-----:R-:W-:Y:S01]  /*3d70*/  FMUL R11, R36, R19 ;  /* 0x00000013240b7220 */ /* 0x001fe20000400000 */
[----:B------:R-:W-:Y:S01]  /*3d80*/  ISETP.GT.AND P3, PT, R3, RZ, P2 ;  /* 0x000000ff0300720c */ /* 0x000fe20001764270 */
[----:B------:R0:W-:Y:S01]  /*3d90*/  @P0 STG.E desc[UR36][R8.64+0x40], R7 ;  /* 0x0000400708000986 */ /* 0x0001e2000c101924 */
[----:B------:R-:W-:-:S02]  /*3da0*/  ISETP.GT.AND P0, PT, R6, 0x20, PT ;  /* 0x000000200600780c */ /* 0x000fc40003f04270 */
[----:B------:R-:W-:Y:S01]  /*3db0*/  F2FP.TF32.F32.PACK_B R11, R11 ;  /* 0x0000000bff0b723e */ /* 0x000fe200024050ff */
[----:B-1----:R-:W-:Y:S01]  /*3dc0*/  FMUL R13, R40, R19 ;  /* 0x00000013280d7220 */ /* 0x002fe20000400000 */
[C---:B------:R-:W-:Y:S02]  /*3dd0*/  ISETP.GT.AND P1, PT, R3.reuse, 0x8, P1 ;  /* 0x000000080300780c */ /* 0x040fe40000f24270 */
[----:B------:R-:W-:Y:S02]  /*3de0*/  F2FP.TF32.F32.PACK_B R39, R39 ;  /* 0x00000027ff27723e */ /* 0x000fe400024050ff */
[----:B------:R-:W-:Y:S01]  /*3df0*/  F2FP.TF32.F32.PACK_B R13, R13 ;  /* 0x0000000dff0d723e */ /* 0x000fe200024050ff */
[----:B------:R-:W-:Y:S01]  /*3e00*/  @P4 STG.E desc[UR36][R8.64+0x44], R35 ;  /* 0x0000442308004986 */ /* 0x000fe2000c101924 */
[C---:B------:R-:W-:Y:S01]  /*3e10*/  ISETP.GT.AND P4, PT, R3.reuse, 0x8, P2 ;  /* 0x000000080300780c */ /* 0x040fe20001784270 */
[----:B0-----:R-:W-:Y:S01]  /*3e20*/  FMUL R7, R38, R19 ;  /* 0x0000001326077220 */ /* 0x001fe20000400000 */
[----:B------:R-:W-:Y:S01]  /*3e30*/  ISETP.GT.AND P2, PT, R6, 0x21, PT ;  /* 0x000000210600780c */ /* 0x000fe20003f44270 */
[----:B------:R0:W-:Y:S01]  /*3e40*/  @P5 STG.E desc[UR36][R4.64+0x60], R11 ;  /* 0x0000600b04005986 */ /* 0x0001e2000c101924 */
[----:B------:R-:W-:-:S02]  /*3e50*/  ISETP.GT.AND P5, PT, R3, RZ, P0 ;  /* 0x000000ff0300720c */ /* 0x000fc400007a4270 */
[----:B------:R-:W-:Y:S01]  /*3e60*/  F2FP.TF32.F32.PACK_B R7, R7 ;  /* 0x00000007ff07723e */ /* 0x000fe200024050ff */
[----:B------:R-:W-:Y:S01]  /*3e70*/  @P3 STG.E desc[UR36][R4.64+0x64], R37 ;  /* 0x0000642504003986 */ /* 0x000fe2000c101924 */
[C---:B------:R-:W-:Y:S02]  /*3e80*/  ISETP.GT.AND P3, PT, R3.reuse, RZ, P2 ;  /* 0x000000ff0300720c */ /* 0x040fe40001764270 */
[----:B------:R-:W-:Y:S01]  /*3e90*/  F2FP.TF32.F32.PACK_B R41, R41 ;  /* 0x00000029ff29723e */ /* 0x000fe200024050ff */
[----:B------:R1:W-:Y:S01]  /*3ea0*/  @P1 STG.E desc[UR36][R8.64+0x60], R7 ;  /* 0x0000600708001986 */ /* 0x0003e2000c101924 */
[----:B------:R-:W-:Y:S02]  /*3eb0*/  ISETP.GT.AND P0, PT, R3, 0x8, P0 ;  /* 0x000000080300780c */ /* 0x000fe40000704270 */
[----:B------:R-:W-:Y:S01]  /*3ec0*/  F2FP.TF32.F32.PACK_B R43, R43 ;  /* 0x0000002bff2b723e */ /* 0x000fe200024050ff */
[----:B------:R-:W-:Y:S01]  /*3ed0*/  @P4 STG.E desc[UR36][R8.64+0x64], R39 ;  /* 0x0000642708004986 */ /* 0x000fe2000c101924 */
[----:B------:R-:W-:Y:S01]  /*3ee0*/  ISETP.GT.AND P4, PT, R6, 0x28, PT ;  /* 0x000000280600780c */ /* 0x000fe20003f84270 */
[----:B0-----:R-:W-:Y:S01]  /*3ef0*/  FMUL R11, R44, R19 ;  /* 0x000000132c0b7220 */ /* 0x001fe20000400000 */
[----:B------:R-:W-:Y:S01]  /*3f00*/  F2FP.TF32.F32.PACK_B R45, R45 ;  /* 0x0000002dff2d723e */ /* 0x000fe200024050ff */
[----:B------:R0:W-:Y:S01]  /*3f10*/  @P5 STG.E desc[UR36][R4.64+0x80], R13 ;  /* 0x0000800d04005986 */ /* 0x0001e2000c101924 */
[----:B------:R-:W-:-:S02]  /*3f20*/  ISETP.GT.AND P5, PT, R6, 0x29, PT ;  /* 0x000000290600780c */ /* 0x000fc40003fa4270 */
[----:B------:R-:W-:Y:S01]  /*3f30*/  F2FP.TF32.F32.PACK_B R11, R11 ;  /* 0x0000000bff0b723e */ /* 0x000fe200024050ff */
[----:B------:R-:W-:Y:S01]  /*3f40*/  @P3 STG.E desc[UR36][R4.64+0x84], R41 ;  /* 0x0000842904003986 */ /* 0x000fe2000c101924 */
[C---:B------:R-:W-:Y:S01]  /*3f50*/  ISETP.GT.AND P3, PT, R3.reuse, 0x8, P2 ;  /* 0x000000080300780c */ /* 0x040fe20001764270 */
[-C--:B-1----:R-:W-:Y:S01]  /*3f60*/  FMUL R7, R42, R19.reuse ;  /* 0x000000132a077220 */ /* 0x082fe20000400000 */
[C---:B------:R-:W-:Y:S02]  /*3f70*/  ISETP.GT.AND P2, PT, R3.reuse, RZ, P4 ;  /* 0x000000ff0300720c */ /* 0x040fe40002744270 */
[C---:B------:R-:W-:Y:S02]  /*3f80*/  ISETP.GT.AND P1, PT, R3.reuse, RZ, P5 ;  /* 0x000000ff0300720c */ /* 0x040fe40002f24270 */
[----:B------:R-:W-:Y:S01]  /*3f90*/  ISETP.GT.AND P4, PT, R3, 0x8, P4 ;  /* 0x000000080300780c */ /* 0x000fe20002784270 */
[----:B0-----:R-:W-:Y:S01]  /*3fa0*/  FMUL R13, R46, R19 ;  /* 0x000000132e0d7220 */ /* 0x001fe20000400000 */
[----:B------:R-:W-:-:S02]  /*3fb0*/  F2FP.TF32.F32.PACK_B R7, R7 ;  /* 0x00000007ff07723e */ /* 0x000fc400024050ff */
[----:B------:R-:W-:Y:S02]  /*3fc0*/  ISETP.GT.AND P5, PT, R3, 0x8, P5 ;  /* 0x000000080300780c */ /* 0x000fe40002fa4270 */
[----:B------:R-:W-:Y:S01]  /*3fd0*/  F2FP.TF32.F32.PACK_B R13, R13 ;  /* 0x0000000dff0d723e */ /* 0x000fe200024050ff */
[----:B------:R0:W-:Y:S01]  /*3fe0*/  @P0 STG.E desc[UR36][R8.64+0x80], R7 ;  /* 0x0000800708000986 */ /* 0x0001e2000c101924 */
[C---:B------:R-:W-:Y:S02]  /*3ff0*/  ISETP.GT.AND P0, PT, R6.reuse, 0x39, PT ;  /* 0x000000390600780c */ /* 0x040fe40003f04270 */
[----:B------:R-:W-:Y:S01]  /*4000*/  F2FP.TF32.F32.PACK_B R47, R47 ;  /* 0x0000002fff2f723e */ /* 0x000fe200024050ff */
[----:B------:R-:W-:Y:S01]  /*4010*/  @P3 STG.E desc[UR36][R8.64+0x84], R43 ;  /* 0x0000842b08003986 */ /* 0x000fe2000c101924 */
[C---:B------:R-:W-:Y:S02]  /*4020*/  ISETP.GT.AND P3, PT, R6.reuse, 0x30, PT ;  /* 0x000000300600780c */ /* 0x040fe40003f64270 */
[----:B------:R-:W-:Y:S01]  /*4030*/  F2FP.TF32.F32.PACK_B R49, R49 ;  /* 0x00000031ff31723e */ /* 0x000fe200024050ff */
[----:B------:R1:W-:Y:S01]  /*4040*/  @P2 STG.E desc[UR36][R4.64+0xa0], R11 ;  /* 0x0000a00b04002986 */ /* 0x0003e2000c101924 */
[----:B------:R-:W-:-:S02]  /*4050*/  ISETP.GT.AND P2, PT, R6, 0x31, PT ;  /* 0x000000310600780c */ /* 0x000fc40003f44270 */
[----:B------:R-:W-:Y:S01]  /*4060*/  F2FP.TF32.F32.PACK_B R15, R15 ;  /* 0x0000000fff0f723e */ /* 0x000fe200024050ff */
[----:B------:R-:W-:Y:S01]  /*4070*/  @P1 STG.E desc[UR36][R4.64+0xa4], R45 ;  /* 0x0000a42d04001986 */ /* 0x000fe2000c101924 */
[----:B------:R-:W-:Y:S01]  /*4080*/  ISETP.GT.AND P1, PT, R6, 0x38, PT ;  /* 0x000000380600780c */ /* 0x000fe20003f24270 */
[----:B------:R-:W-:Y:S01]  /*4090*/  @P4 IMAD.MOV.U32 R6, RZ, RZ, R8 ;  /* 0x000000ffff064224 */ /* 0x000fe200078e0008 */
[----:B------:R-:W-:Y:S01]  /*40a0*/  F2FP.TF32.F32.PACK_B R51, R51 ;  /* 0x00000033ff33723e */ /* 0x000fe200024050ff */
[----:B0-----:R-:W-:Y:S01]  /*40b0*/  @P4 IMAD.MOV.U32 R7, RZ, RZ, R9 ;  /* 0x000000ffff074224 */ /* 0x001fe200078e0009 */
[----:B------:R-:W-:Y:S02]  /*40c0*/  F2FP.TF32.F32.PACK_B R21, R21 ;  /* 0x00000015ff15723e */ /* 0x000fe400024050ff */
[----:B------:R-:W-:Y:S01]  /*40d0*/  F2FP.TF32.F32.PACK_B R53, R53 ;  /* 0x00000035ff35723e */ /* 0x000fe200024050ff */
[----:B-1----:R-:W-:Y:S01]  /*40e0*/  FMUL R11, R48, R19 ;  /* 0x00000013300b7220 */ /* 0x002fe20000400000 */
[----:B------:R0:W-:Y:S01]  /*40f0*/  @P4 STG.E desc[UR36][R6.64+0xa0], R13 ;  /* 0x0000a00d06004986 */ /* 0x0001e2000c101924 */
[----:B------:R-:W-:-:S02]  /*4100*/  ISETP.GT.AND P4, PT, R3, RZ, P3 ;  /* 0x000000ff0300720c */ /* 0x000fc40001f84270 */
[----:B------:R-:W-:Y:S02]  /*4110*/  ISETP.GT.AND P3, PT, R3, 0x8, P3 ;  /* 0x000000080300780c */ /* 0x000fe40001f64270 */
[----:B------:R-:W-:Y:S02]  /*4120*/  F2FP.TF32.F32.PACK_B R11, R11 ;  /* 0x0000000bff0b723e */ /* 0x000fe400024050ff */
[----:B------:R-:W-:Y:S01]  /*4130*/  F2FP.TF32.F32.PACK_B R55, R55 ;  /* 0x00000037ff37723e */ /* 0x000fe200024050ff */
[----:B0-----:R-:W-:Y:S02]  /*4140*/  @P5 IMAD.MOV.U32 R6, RZ, RZ, R8 ;  /* 0x000000ffff065224 */ /* 0x001fe400078e0008 */
[----:B------:R-:W-:Y:S01]  /*4150*/  FMUL R13, R54, R19 ;  /* 0x00000013360d7220 */ /* 0x000fe20000400000 */
[----:B------:R-:W-:-:S04]  /*4160*/  @P5 IMAD.MOV.U32 R7, RZ, RZ, R9 ;  /* 0x000000ffff075224 */ /* 0x000fc800078e0009 */
[----:B------:R-:W-:Y:S01]  /*4170*/  F2FP.TF32.F32.PACK_B R13, R13 ;  /* 0x0000000dff0d723e */ /* 0x000fe200024050ff */
[----:B------:R0:W-:Y:S01]  /*4180*/  @P5 STG.E desc[UR36][R6.64+0xa4], R47 ;  /* 0x0000a42f06005986 */ /* 0x0001e2000c101924 */
[C---:B------:R-:W-:Y:S02]  /*4190*/  ISETP.GT.AND P5, PT, R3.reuse, RZ, P2 ;  /* 0x000000ff0300720c */ /* 0x040fe400017a4270 */
[C---:B------:R-:W-:Y:S01]  /*41a0*/  ISETP.GT.AND P2, PT, R3.reuse, 0x8, P2 ;  /* 0x000000080300780c */ /* 0x040fe20001744270 */
[----:B------:R-:W-:Y:S01]  /*41b0*/  @P4 STG.E desc[UR36][R4.64+0xc0], R11 ;  /* 0x0000c00b04004986 */ /* 0x000fe2000c101924 */
[C---:B------:R-:W-:Y:S02]  /*41c0*/  ISETP.GT.AND P4, PT, R3.reuse, RZ, P1 ;  /* 0x000000ff0300720c */ /* 0x040fe40000f84270 */
[----:B------:R-:W-:Y:S01]  /*41d0*/  ISETP.GT.AND P1, PT, R3, 0x8, P1 ;  /* 0x000000080300780c */ /* 0x000fe20000f24270 */
[----:B0-----:R-:W-:-:S06]  /*41e0*/  @P3 IMAD.MOV.U32 R6, RZ, RZ, R8 ;  /* 0x000000ffff063224 */ /* 0x001fcc00078e0008 */
[----:B------:R-:W-:Y:S01]  /*41f0*/  @P5 STG.E desc[UR36][R4.64+0xc4], R49 ;  /* 0x0000c43104005986 */ /* 0x000fe2000c101924 */
[C---:B------:R-:W-:Y:S01]  /*4200*/  ISETP.GT.AND P5, PT, R3.reuse, RZ, P0 ;  /* 0x000000ff0300720c */ /* 0x040fe200007a4270 */
[----:B------:R-:W-:Y:S01]  /*4210*/  @P3 IMAD.MOV.U32 R7, RZ, RZ, R9 ;  /* 0x000000ffff073224 */ /* 0x000fe200078e0009 */
[----:B------:R-:W-:-:S04]  /*4220*/  ISETP.GT.AND P0, PT, R3, 0x8, P0 ;  /* 0x000000080300780c */ /* 0x000fc80000704270 */
[----:B------:R0:W-:Y:S02]  /*4230*/  @P3 STG.E desc[UR36][R6.64+0xc0], R15 ;  /* 0x0000c00f06003986 */ /* 0x0001e4000c101924 */
[----:B0-----:R-:W-:Y:S02]  /*4240*/  @P2 IMAD.MOV.U32 R6, RZ, RZ, R8 ;  /* 0x000000ffff062224 */ /* 0x001fe400078e0008 */
[----:B------:R-:W-:-:S05]  /*4250*/  @P2 IMAD.MOV.U32 R7, RZ, RZ, R9 ;  /* 0x000000ffff072224 */ /* 0x000fca00078e0009 */
[----:B------:R-:W-:Y:S04]  /*4260*/  @P2 STG.E desc[UR36][R6.64+0xc4], R51 ;  /* 0x0000c43306002986 */ /* 0x000fe8000c101924 */
[----:B------:R-:W-:Y:S04]  /*4270*/  @P4 STG.E desc[UR36][R4.64+0xe0], R21 ;  /* 0x0000e01504004986 */ /* 0x000fe8000c101924 */
[----:B------:R0:W-:Y:S02]  /*4280*/  @P5 STG.E desc[UR36][R4.64+0xe4], R53 ;  /* 0x0000e43504005986 */ /* 0x0001e4000c101924 */
[----:B0-----:R-:W-:-:S02]  /*4290*/  @P1 IMAD.MOV.U32 R4, RZ, RZ, R8 ;  /* 0x000000ffff041224 */ /* 0x001fc400078e0008 */
[----:B------:R-:W-:-:S05]  /*42a0*/  @P1 IMAD.MOV.U32 R5, RZ, RZ, R9 ;  /* 0x000000ffff051224 */ /* 0x000fca00078e0009 */
[----:B------:R0:W-:Y:S04]  /*42b0*/  @P1 STG.E desc[UR36][R4.64+0xe0], R13 ;  /* 0x0000e00d04001986 */ /* 0x0001e8000c101924 */
[----:B------:R0:W-:Y:S02]  /*42c0*/  @P0 STG.E desc[UR36][R8.64+0xe4], R55 ;  /* 0x0000e43708000986 */ /* 0x0001e4000c101924 */
.L_x_90:
[----:B------:R-:W-:Y:S05]  /*42d0*/  BSYNC B0 ;  /* 0x0000000000007941 */ /* 0x000fea0003800000 */
.L_x_28:
[----:B------:R-:W-:Y:S01]  /*42e0*/  IADD3 R16, P0, R16, UR38, RZ ;  /* 0x0000002610107c10 */ /* 0x000fe2000ff1e0ff */
[----:B------:R-:W-:Y:S01]  /*42f0*/  ULDC.64 UR4, c[0x0][0x650] ;  /* 0x0001940000047ab9 */ /* 0x000fe20000000a00 */
[----:B------:R-:W-:Y:S01]  /*4300*/  PRMT R3, RZ, 0x7610, R3 ;  /* 0x00007610ff037816 */ /* 0x000fe20000000003 */
[----:B------:R-:W-:Y:S01]  /*4310*/  IMAD.MOV.U32 R68, RZ, RZ, -0x1 ;  /* 0xffffffffff447424 */ /* 0x000fe200078e00ff */
[----:B------:R-:W-:Y:S01]  /*4320*/  IADD3.X R17, R17, UR41, RZ, P0, !PT ;  /* 0x0000002911117c10 */ /* 0x000fe200087fe4ff */
[----:B--2---:R-:W-:Y:S01]  /*4330*/  IMAD.MOV.U32 R67, RZ, RZ, -0x1 ;  /* 0xffffffffff437424 */ /* 0x004fe200078e00ff */
[----:B------:R-:W-:-:S04]  /*4340*/  ISETP.GE.U32.AND P0, PT, R16, UR4, PT ;  /* 0x0000000410007c0c */ /* 0x000fc8000bf06070 */
[----:B------:R-:W-:-:S13]  /*4350*/  ISETP.GE.U32.AND.EX P0, PT, R17, UR5, PT, P0 ;  /* 0x0000000511007c0c */ /* 0x000fda000bf06100 */
[----:B------:R-:W-:Y:S05]  /*4360*/  @P0 BRA `(.L_x_91) ;  /* 0x00000004004c0947 */ /* 0x000fea0003800000 */
[----:B01-3--:R-:W0:Y:S01]  /*4370*/  LDC.64 R10, c[0x0][0x628] ;  /* 0x00018a00ff0a7b82 */ /* 0x00be220000000a00 */
[----:B----4-:R-:W1:Y:S01]  /*4380*/  S2R R12, SR_CTAID.X ;  /* 0x00000000000c7919 */ /* 0x010e620000002500 */
[----:B------:R-:W-:Y:S02]  /*4390*/  IMAD.MOV.U32 R8, RZ, RZ, R16 ;  /* 0x000000ffff087224 */ /* 0x000fe400078e0010 */
[----:B------:R-:W-:Y:S01]  /*43a0*/  IMAD.MOV.U32 R9, RZ, RZ, R17 ;  /* 0x000000ffff097224 */ /* 0x000fe200078e0011 */
[----:B------:R-:W2:Y:S03]  /*43b0*/  S2R R20, SR_CTAID.Y ;  /* 0x0000000000147919 */ /* 0x000ea60000002600 */
[----:B------:R-:W3:Y:S08]  /*43c0*/  LDC R0, c[0x0][0x630] ;  /* 0x00018c00ff007b82 */ /* 0x000ef00000000800 */
[----:B------:R-:W4:Y:S01]  /*43d0*/  LDC.64 R14, c[0x0][0x620] ;  /* 0x00018800ff0e7b82 */ /* 0x000f220000000a00 */
[----:B0-----:R-:W-:-:S04]  /*43e0*/  ISETP.NE.U32.AND P0, PT, R10, RZ, PT ;  /* 0x000000ff0a00720c */ /* 0x001fc80003f05070 */
[----:B------:R-:W-:-:S13]  /*43f0*/  ISETP.NE.AND.EX P0, PT, R11, RZ, PT, P0 ;  /* 0x000000ff0b00720c */ /* 0x000fda0003f05300 */
[----:B-1234-:R-:W-:Y:S05]  /*4400*/  @!P0 BRA `(.L_x_92) ;  /* 0x0000000000288947 */ /* 0x01efea0003800000 */
        /* <DEDUP_REMOVED lines=10> */
.L_x_92:
[-CC-:B------:R-:W-:Y:S01]  /*44b0*/  SHF.R.U64 R67, R8, R0.reuse, R9.reuse ;  /* 0x0000000008437219 */ /* 0x180fe20000001209 */
[----:B------:R-:W0:Y:S01]  /*44c0*/  LDC.64 R26, c[0x0][0x640] ;  /* 0x00019000ff1a7b82 */ /* 0x000e220000000a00 */
[----:B------:R-:W-:Y:S01]  /*44d0*/  SHF.R.U32.HI R0, RZ, R0, R9 ;  /* 0x00000000ff007219 */ /* 0x000fe20000011609 */
[----:B------:R-:W-:Y:S01]  /*44e0*/  ULDC UR4, c[0x0][0x150] ;  /* 0x0000540000047ab9 */ /* 0x000fe20000000800 */
[----:B------:R-:W-:Y:S02]  /*44f0*/  IADD3 R3, P0, RZ, -R67, RZ ;  /* 0x80000043ff037210 */ /* 0x000fe40007f1e0ff */
[----:B------:R-:W-:-:S03]  /*4500*/  I2FP.F32.U32 R7, R12 ;  /* 0x0000000c00077245 */ /* 0x000fc60000201000 */
[----:B------:R-:W1:Y:S01]  /*4510*/  LDC R6, c[0x0][0x618] ;  /* 0x00018600ff067b82 */ /* 0x000e620000000800 */
[----:B------:R-:W-:Y:S02]  /*4520*/  IMAD.X R5, RZ, RZ, ~R0, P0 ;  /* 0x000000ffff057224 */ /* 0x000fe400000e0e00 */
[----:B------:R-:W-:Y:S01]  /*4530*/  FMUL R7, R7, UR4 ;  /* 0x0000000407077c20 */ /* 0x000fe20008400000 */
[----:B------:R-:W-:Y:S01]  /*4540*/  ULDC UR4, c[0x0][0x154] ;  /* 0x0000550000047ab9 */ /* 0x000fe20000000800 */
[-C--:B------:R-:W-:Y:S02]  /*4550*/  IMAD R0, R5, R14.reuse, RZ ;  /* 0x0000000e05007224 */ /* 0x080fe400078e02ff */
[C---:B------:R-:W-:Y:S01]  /*4560*/  IMAD.WIDE.U32 R4, R3.reuse, R14, R16 ;  /* 0x0000000e03047225 */ /* 0x040fe200078e0010 */
[----:B------:R-:W2:Y:S01]  /*4570*/  LDC R8, c[0x0][0x608] ;  /* 0x00018200ff087b82 */ /* 0x000ea20000000800 */
[----:B------:R-:W3:Y:S02]  /*4580*/  F2I.U32.TRUNC.NTZ R7, R7 ;  /* 0x0000000700077305 */ /* 0x000ee4000020f000 */
[----:B------:R-:W-:Y:S01]  /*4590*/  IMAD R3, R3, R15, R0 ;  /* 0x0000000f03037224 */ /* 0x000fe200078e0200 */
[----:B------:R-:W-:-:S03]  /*45a0*/  I2FP.F32.U32 R0, R20 ;  /* 0x0000001400007245 */ /* 0x000fc60000201000 */
[----:B------:R-:W-:Y:S01]  /*45b0*/  IMAD.IADD R3, R5, 0x1, R3 ;  /* 0x0000000105037824 */ /* 0x000fe200078e0203 */
[----:B------:R-:W4:Y:S01]  /*45c0*/  LDC R11, c[0x0][0x658] ;  /* 0x00019600ff0b7b82 */ /* 0x000f220000000800 */
[----:B0-----:R-:W-:-:S04]  /*45d0*/  ISETP.NE.U32.AND P0, PT, R26, RZ, PT ;  /* 0x000000ff1a00720c */ /* 0x001fc80003f05070 */
[----:B------:R-:W-:-:S03]  /*45e0*/  ISETP.NE.AND.EX P0, PT, R27, RZ, PT, P0 ;  /* 0x000000ff1b00720c */ /* 0x000fc60003f05300 */
[----:B------:R-:W0:Y:S01]  /*45f0*/  LDC R9, c[0x0][0x144] ;  /* 0x00005100ff097b82 */ /* 0x000e220000000800 */
[-C--:B-1----:R-:W-:Y:S01]  /*4600*/  SHF.R.U64 R10, R4, R6.reuse, R3 ;  /* 0x00000006040a7219 */ /* 0x082fe20000001203 */
[----:B---3--:R-:W-:Y:S01]  /*4610*/  IMAD.MOV R7, RZ, RZ, -R7 ;  /* 0x000000ffff077224 */ /* 0x008fe200078e0a07 */
[----:B------:R-:W-:Y:S01]  /*4620*/  SHF.R.U32.HI R3, RZ, R6, R3 ;  /* 0x00000006ff037219 */ /* 0x000fe20000011603 */
[----:B------:R-:W-:-:S04]  /*4630*/  FMUL R6, R0, UR4 ;  /* 0x0000000400067c20 */ /* 0x000fc80008400000 */
[----:B------:R-:W1:Y:S01]  /*4640*/  LDC R21, c[0x0][0x148] ;  /* 0x00005200ff157b82 */ /* 0x000e620000000800 */
[----:B------:R3:W0:Y:S01]  /*4650*/  F2I.U32.TRUNC.NTZ R14, R6 ;  /* 0x00000006000e7305 */ /* 0x000622000020f000 */
[-CC-:B--2---:R-:W-:Y:S02]  /*4660*/  SHF.R.U64 R13, R10, R8.reuse, R3.reuse ;  /* 0x000000080a0d7219 */ /* 0x184fe40000001203 */
[----:B------:R-:W-:-:S04]  /*4670*/  SHF.R.U32.HI R0, RZ, R8, R3 ;  /* 0x00000008ff007219 */ /* 0x000fc80000011603 */
[----:B-----5:R-:W2:Y:S01]  /*4680*/  LDC R24, c[0x0][0x648] ;  /* 0x00019200ff187b82 */ /* 0x020ea20000000800 */
[-CC-:B----4-:R-:W-:Y:S02]  /*4690*/  SHF.R.U64 R15, R13, R11.reuse, R0.reuse ;  /* 0x0000000b0d0f7219 */ /* 0x190fe40000001200 */
[----:B------:R-:W-:-:S03]  /*46a0*/  SHF.R.U32.HI R5, RZ, R11, R0 ;  /* 0x0000000bff057219 */ /* 0x000fc60000011600 */
[----:B------:R-:W-:Y:S02]  /*46b0*/  IMAD.MOV.U32 R4, RZ, RZ, R15 ;  /* 0x000000ffff047224 */ /* 0x000fe400078e000f */
[----:B------:R-:W4:Y:S01]  /*46c0*/  LDC R28, c[0x0][0x638] ;  /* 0x00018e00ff1c7b82 */ /* 0x000f220000000800 */
[----:B0-----:R-:W-:-:S07]  /*46d0*/  IMAD R25, R9, R7, R12 ;  /* 0x0000000709197224 */ /* 0x001fce00078e020c */
[----:B------:R-:W0:Y:S08]  /*46e0*/  LDC R29, c[0x0][0x610] ;  /* 0x00018400ff1d7b82 */ /* 0x000e300000000800 */
[----:B------:R-:W0:Y:S01]  /*46f0*/  LDC R30, c[0x0][0x600] ;  /* 0x00018000ff1e7b82 */ /* 0x000e220000000800 */
[----:B-123--:R-:W-:Y:S05]  /*4700*/  @!P0 BRA `(.L_x_93) ;  /* 0x0000000000288947 */ /* 0x00efea0003800000 */
        /* <DEDUP_REMOVED lines=10> */
.L_x_93:
[----:B------:R-:W-:Y:S01]  /*47b0*/  ISETP.NE.AND P0, PT, R2, 0x1, PT ;  /* 0x000000010200780c */ /* 0x000fe20003f05270 */
[----:B------:R-:W-:Y:S01]  /*47c0*/  IMAD.MOV R14, RZ, RZ, -R14 ;  /* 0x000000ffff0e7224 */ /* 0x000fe200078e0a0e */
[----:B------:R-:W-:Y:S02]  /*47d0*/  SHF.R.U64 R3, R4, R24, R5 ;  /* 0x0000001804037219 */ /* 0x000fe40000001205 */
[----:B------:R-:W-:Y:S02]  /*47e0*/  LOP3.LUT R0, R13, R64, RZ, 0xc0, !PT ;  /* 0x000000400d007212 */ /* 0x000fe400078ec0ff */
[----:B------:R-:W-:Y:S01]  /*47f0*/  LOP3.LUT R10, R10, R63, RZ, 0xc0, !PT ;  /* 0x0000003f0a0a7212 */ /* 0x000fe200078ec0ff */
[----:B------:R-:W-:Y:S02]  /*4800*/  IMAD.MOV R4, RZ, RZ, -R3 ;  /* 0x000000ffff047224 */ /* 0x000fe400078e0a03 */
[----:B------:R-:W-:Y:S02]  /*4810*/  IMAD R0, R59, R3, R0 ;  /* 0x000000033b007224 */ /* 0x000fe400078e0200 */
[----:B----4-:R-:W-:-:S02]  /*4820*/  IMAD R3, R4, R28, R15 ;  /* 0x0000001c04037224 */ /* 0x010fc400078e020f */
[----:B------:R-:W-:Y:S02]  /*4830*/  @P0 IMAD R25, R21, R14, R20 ;  /* 0x0000000e15190224 */ /* 0x000fe400078e0214 */
[----:B0-----:R-:W-:Y:S02]  /*4840*/  IMAD R5, R3, R30, R10 ;  /* 0x0000001e03057224 */ /* 0x001fe400078e020a */
[----:B------:R-:W-:Y:S02]  /*4850*/  IMAD R0, R0, R29, R25 ;  /* 0x0000001d00007224 */ /* 0x000fe400078e0219 */
[----:B------:R-:W-:-:S03]  /*4860*/  IMAD.MOV.U32 R4, RZ, RZ, 0x1 ;  /* 0x00000001ff047424 */ /* 0x000fc600078e00ff */
[----:B------:R-:W-:Y:S02]  /*4870*/  SEL R68, R5, R0, !P0 ;  /* 0x0000000005447207 */ /* 0x000fe40004000000 */
[----:B------:R-:W-:Y:S02]  /*4880*/  PRMT R3, R4, 0x7610, R3 ;  /* 0x0000761004037816 */ /* 0x000fe40000000003 */
[----:B------:R-:W-:-:S07]  /*4890*/  SEL R0, R0, R5, !P0 ;  /* 0x0000000500007207 */ /* 0x000fce0004000000 */
.L_x_91:
[----:B------:R-:W-:Y:S01]  /*48a0*/  UIADD3 UR42, UR43, UR42, URZ ;  /* 0x0000002a2b2a7290 */ /* 0x000fe2000fffe03f */
[----:B------:R-:W-:Y:S01]  /*48b0*/  LOP3.LUT P0, RZ, R3, 0xff, RZ, 0xc0, !PT ;  /* 0x000000ff03ff7812 */ /* 0x000fe2000780c0ff */
[----:B------:R-:W-:Y:S02]  /*48c0*/  IMAD.MOV.U32 R69, RZ, RZ, R0 ;  /* 0x000000ffff457224 */ /* 0x000fe400078e0000 */
[----:B------:R-:W-:Y:S02]  /*48d0*/  USHF.R.U32.HI UR4, URZ, 0x1, UR42 ;  /* 0x000000013f047899 */ /* 0x000fe4000801162a */
[----:B------:R-:W-:Y:S02]  /*48e0*/  UISETP.GT.U32.AND UP1, UPT, UR42, 0x1, UPT ;  /* 0x000000012a00788c */ /* 0x000fe4000bf24070 */
[----:B------:R-:W-:Y:S02]  /*48f0*/  ULOP3.LUT UR4, UR4, 0x1, URZ, 0xc0, !UPT ;  /* 0x0000000104047892 */ /* 0x000fe4000f8ec03f */
[----:B------:R-:W-:-:S02]  /*4900*/  UISETP.LT.U32.AND UP1, UPT, UR43, 0x2, UP1 ;  /* 0x000000022b00788c */ /* 0x000fc40008f21070 */
[----:B------:R-:W-:Y:S02]  /*4910*/  UISETP.NE.U32.AND UP0, UPT, UR4, 0x1, UPT ;  /* 0x000000010400788c */ /* 0x000fe4000bf05070 */
[----:B------:R-:W-:Y:S02]  /*4920*/  USEL UR5, URZ, 0x1, !UP1 ;  /* 0x000000013f057887 */ /* 0x000fe4000c800000 */
[----:B------:R-:W-:Y:S02]  /*4930*/  UISETP.GT.U32.AND UP0, UPT, UR43, 0x1, !UP0 ;  /* 0x000000012b00788c */ /* 0x000fe4000c704070 */
[----:B------:R-:W-:Y:S02]  /*4940*/  ULOP3.LUT UR42, UR42, 0x1, URZ, 0xc0, !UPT ;  /* 0x000000012a2a7892 */ /* 0x000fe4000f8ec03f */
[----:B------:R-:W-:-:S04]  /*4950*/  USEL UR4, URZ, 0x1, !UP0 ;  /* 0x000000013f047887 */ /* 0x000fc8000c000000 */
[----:B------:R-:W-:Y:S01]  /*4960*/  ULOP3.LUT UR40, UR4, UR40, UR5, 0x96, !UPT ;  /* 0x0000002804287292 */ /* 0x000fe2000f8e9605 */
[----:B------:R-:W-:Y:S11]  /*4970*/  @P0 BRA `(.L_x_94) ;  /* 0xffffffc800000947 */ /* 0x000ff6000383ffff */
[----:B------:R-:W-:Y:S05]  /*4980*/  EXIT ;  /* 0x000000000000794d */ /* 0x000fea0003800000 */
.L_x_3:
        /* <DEDUP_REMOVED lines=26> */
.L_x_96:
[--C-:B------:R-:W-:Y:S01]  /*4b30*/  SHF.R.U64 R14, R12, R20, R13.reuse ;  /* 0x000000140c0e7219 */ /* 0x100fe2000000120d */
[----:B------:R-:W0:Y:S01]  /*4b40*/  LDC R24, c[0x0][0x618] ;  /* 0x00018600ff187b82 */ /* 0x000e220000000800 */
[----:B------:R-:W-:Y:S01]  /*4b50*/  I2FP.F32.U32 R8, R6 ;  /* 0x0000000600087245 */ /* 0x000fe20000201000 */
[----:B------:R-:W-:Y:S01]  /*4b60*/  ULDC UR4, c[0x0][0x150] ;  /* 0x0000540000047ab9 */ /* 0x000fe20000000800 */
[----:B------:R-:W-:Y:S02]  /*4b70*/  SHF.R.U32.HI R7, RZ, R20, R13 ;  /* 0x00000014ff077219 */ /* 0x000fe4000001160d */
[----:B------:R-:W-:Y:S01]  /*4b80*/  IADD3 R11, P0, RZ, -R14, RZ ;  /* 0x8000000eff0b7210 */ /* 0x000fe20007f1e0ff */
[----:B------:R-:W-:Y:S01]  /*4b90*/  FMUL R13, R8, UR4 ;  /* 0x00000004080d7c20 */ /* 0x000fe20008400000 */
[----:B------:R-:W-:Y:S01]  /*4ba0*/  ULDC UR4, c[0x0][0x154] ;  /* 0x0000550000047ab9 */ /* 0x000fe20000000800 */
[----:B------:R-:W1:Y:S02]  /*4bb0*/  LDC.64 R26, c[0x0][0x640] ;  /* 0x00019000ff1a7b82 */ /* 0x000e640000000a00 */
[----:B------:R-:W-:-:S02]  /*4bc0*/  IMAD.X R7, RZ, RZ, ~R7, P0 ;  /* 0x000000ffff077224 */ /* 0x000fc400000e0e07 */
[----:B------:R-:W2:Y:S01]  /*4bd0*/  F2I.U32.TRUNC.NTZ R13, R13 ;  /* 0x0000000d000d7305 */ /* 0x000ea2000020f000 */
[----:B------:R-:W-:-:S03]  /*4be0*/  IMAD.WIDE.U32 R8, R11, R22, R16 ;  /* 0x000000160b087225 */ /* 0x000fc600078e0010 */
[----:B------:R-:W3:Y:S01]  /*4bf0*/  LDC R15, c[0x0][0x144] ;  /* 0x00005100ff0f7b82 */ /* 0x000ee20000000800 */
[----:B------:R-:W-:-:S04]  /*4c00*/  IMAD R10, R7, R22, RZ ;  /* 0x00000016070a7224 */ /* 0x000fc800078e02ff */
[----:B------:R-:W-:Y:S02]  /*4c10*/  IMAD R7, R11, R23, R10 ;  /* 0x000000170b077224 */ /* 0x000fe400078e020a */
[----:B------:R-:W-:Y:S01]  /*4c20*/  IMAD.MOV.U32 R10, RZ, RZ, -0x1 ;  /* 0xffffffffff0a7424 */ /* 0x000fe200078e00ff */
[----:B------:R-:W4:Y:S01]  /*4c30*/  LDC R20, c[0x0][0x608] ;  /* 0x00018200ff147b82 */ /* 0x000f220000000800 */
[----:B------:R-:W-:Y:S01]  /*4c40*/  IMAD.IADD R7, R9, 0x1, R7 ;  /* 0x0000000109077824 */ /* 0x000fe200078e0207 */
[----:B------:R-:W-:-:S04]  /*4c50*/  I2FP.F32.U32 R9, R3 ;  /* 0x0000000300097245 */ /* 0x000fc80000201000 */
[-C--:B0-----:R-:W-:Y:S01]  /*4c60*/  SHF.R.U64 R12, R8, R24.reuse, R7 ;  /* 0x00000018080c7219 */ /* 0x081fe20000001207 */
[----:B--2---:R-:W-:Y:S01]  /*4c70*/  IMAD.MOV R8, RZ, RZ, -R13 ;  /* 0x000000ffff087224 */ /* 0x004fe200078e0a0d */
[----:B------:R-:W0:Y:S01]  /*4c80*/  LDC R11, c[0x0][0x658] ;  /* 0x00019600ff0b7b82 */ /* 0x000e220000000800 */
[----:B-1----:R-:W-:Y:S01]  /*4c90*/  ISETP.NE.U32.AND P0, PT, R26, RZ, PT ;  /* 0x000000ff1a00720c */ /* 0x002fe20003f05070 */
[----:B------:R-:W-:Y:S01]  /*4ca0*/  FMUL R9, R9, UR4 ;  /* 0x0000000409097c20 */ /* 0x000fe20008400000 */
[----:B------:R-:W-:Y:S02]  /*4cb0*/  SHF.R.U32.HI R7, RZ, R24, R7 ;  /* 0x00000018ff077219 */ /* 0x000fe40000011607 */
[----:B------:R-:W-:-:S03]  /*4cc0*/  ISETP.NE.AND.EX P0, PT, R27, RZ, PT, P0 ;  /* 0x000000ff1b00720c */ /* 0x000fc60003f05300 */
[----:B------:R-:W1:Y:S01]  /*4cd0*/  LDC R22, c[0x0][0x148] ;  /* 0x00005200ff167b82 */ /* 0x000e620000000800 */
[----:B---3--:R-:W-:Y:S02]  /*4ce0*/  IMAD R23, R15, R8, R6 ;  /* 0x000000080f177224 */ /* 0x008fe400078e0206 */
[----:B------:R-:W-:-:S05]  /*4cf0*/  IMAD.MOV.U32 R8, RZ, RZ, 0x1 ;  /* 0x00000001ff087424 */ /* 0x000fca00078e00ff */
[----:B------:R-:W2:Y:S01]  /*4d00*/  LDC R21, c[0x0][0x600] ;  /* 0x00018000ff157b82 */ /* 0x000ea20000000800 */
[-CC-:B----4-:R-:W-:Y:S02]  /*4d10*/  SHF.R.U64 R15, R12, R20.reuse, R7.reuse ;  /* 0x000000140c0f7219 */ /* 0x190fe40000001207 */
[----:B------:R-:W-:Y:S02]  /*4d20*/  SHF.R.U32.HI R6, RZ, R20, R7 ;  /* 0x00000014ff067219 */ /* 0x000fe40000011607 */
[----:B------:R3:W4:Y:S03]  /*4d30*/  F2I.U32.TRUNC.NTZ R20, R9 ;  /* 0x0000000900147305 */ /* 0x000726000020f000 */
[----:B------:R-:W1:Y:S01]  /*4d40*/  LDC R25, c[0x0][0x648] ;  /* 0x00019200ff197b82 */ /* 0x000e620000000800 */
[-C--:B0-----:R-:W-:Y:S02]  /*4d50*/  SHF.R.U64 R19, R15, R11.reuse, R6 ;  /* 0x0000000b0f137219 */ /* 0x081fe40000001206 */
[----:B------:R-:W-:-:S02]  /*4d60*/  SHF.L.U32 R10, R10, R11, RZ ;  /* 0x0000000b0a0a7219 */ /* 0x000fc400000006ff */
[-C--:B------:R-:W-:Y:S01]  /*4d70*/  SHF.R.U32.HI R7, RZ, R11.reuse, R6 ;  /* 0x0000000bff077219 */ /* 0x080fe20000011606 */
[----:B------:R-:W-:Y:S01]  /*4d80*/  IMAD.MOV.U32 R6, RZ, RZ, R19 ;  /* 0x000000ffff067224 */ /* 0x000fe200078e0013 */
[----:B------:R-:W-:Y:S01]  /*4d90*/  SHF.L.U32 R24, R8, R11, RZ ;  /* 0x0000000b08187219 */ /* 0x000fe200000006ff */
[----:B------:R-:W0:Y:S01]  /*4da0*/  LDC R28, c[0x0][0x638] ;  /* 0x00018e00ff1c7b82 */ /* 0x000e220000000800 */
[----:B------:R-:W-:-:S07]  /*4db0*/  LOP3.LUT R30, RZ, R10, RZ, 0x33, !PT ;  /* 0x0000000aff1e7212 */ /* 0x000fce00078e33ff */
[----:B------:R-:W0:Y:S01]  /*4dc0*/  LDC R29, c[0x0][0x610] ;  /* 0x00018400ff1d7b82 */ /* 0x000e220000000800 */
[----:B---34-:R-:W-:Y:S05]  /*4dd0*/  @!P0 BRA `(.L_x_97) ;  /* 0x0000000000288947 */ /* 0x018fea0003800000 */
[----:B------:R-:W3:Y:S02]  /*4de0*/  LDC R6, c[0x0][0x64c] ;  /* 0x00019300ff067b82 */ /* 0x000ee40000000800 */
[----:B---3--:R-:W-:-:S05]  /*4df0*/  IADD3 R11, P0, R19, R6, RZ ;  /* 0x00000006130b7210 */ /* 0x008fca0007f1e0ff */
        /* <DEDUP_REMOVED lines=8> */
.L_x_97:
[----:B------:R-:W-:Y:S01]  /*4e80*/  ISETP.NE.AND P0, PT, R2, 0x1, PT ;  /* 0x000000010200780c */ /* 0x000fe20003f05270 */
[----:B--2---:R-:W-:Y:S01]  /*4e90*/  VIADD R9, R21, 0xffffffff ;  /* 0xffffffff15097836 */ /* 0x004fe20000000000 */
[----:B-1----:R-:W-:Y:S01]  /*4ea0*/  SHF.R.U64 R7, R6, R25, R7 ;  /* 0x0000001906077219 */ /* 0x002fe20000001207 */
[----:B------:R-:W-:Y:S01]  /*4eb0*/  IMAD.MOV R20, RZ, RZ, -R20 ;  /* 0x000000ffff147224 */ /* 0x000fe200078e0a14 */
[----:B------:R-:W-:Y:S02]  /*4ec0*/  LOP3.LUT R6, R15, R30, RZ, 0xc0, !PT ;  /* 0x0000001e0f067212 */ /* 0x000fe400078ec0ff */
[----:B------:R-:W-:Y:S01]  /*4ed0*/  LOP3.LUT R12, R12, R9, RZ, 0xc0, !PT ;  /* 0x000000090c0c7212 */ /* 0x000fe200078ec0ff */
[----:B------:R-:W-:Y:S02]  /*4ee0*/  IMAD.MOV R8, RZ, RZ, -R7 ;  /* 0x000000ffff087224 */ /* 0x000fe400078e0a07 */
[----:B------:R-:W-:Y:S02]  /*4ef0*/  IMAD R6, R24, R7, R6 ;  /* 0x0000000718067224 */ /* 0x000fe400078e0206 */
[----:B------:R-:W-:-:S02]  /*4f00*/  IMAD.MOV.U32 R9, RZ, RZ, 0x1 ;  /* 0x00000001ff097424 */ /* 0x000fc400078e00ff */
[----:B------:R-:W-:Y:S02]  /*4f10*/  @P0 IMAD R23, R22, R20, R3 ;  /* 0x0000001416170224 */ /* 0x000fe400078e0203 */
[----:B0-----:R-:W-:Y:S02]  /*4f20*/  IMAD R3, R8, R28, R19 ;  /* 0x0000001c08037224 */ /* 0x001fe400078e0213 */
[----:B------:R-:W-:Y:S02]  /*4f30*/  IMAD R13, R6, R29, R23 ;  /* 0x0000001d060d7224 */ /* 0x000fe400078e0217 */
[----:B------:R-:W-:Y:S02]  /*4f40*/  IMAD R6, R3, R21, R12 ;  /* 0x0000001503067224 */ /* 0x000fe400078e020c */
[----:B------:R-:W-:-:S03]  /*4f50*/  IMAD.MOV.U32 R8, RZ, RZ, R14 ;  /* 0x000000ffff087224 */ /* 0x000fc600078e000e */
[----:B------:R-:W-:Y:S02]  /*4f60*/  SEL R20, R6, R13, !P0 ;  /* 0x0000000d06147207 */ /* 0x000fe40004000000 */
[----:B------:R-:W-:-:S07]  /*4f70*/  SEL R13, R13, R6, !P0 ;  /* 0x000000060d0d7207 */ /* 0x000fce0004000000 */
.L_x_95:
[----:B------:R-:W-:-:S08]  /*4f80*/  NOP ;  /* 0x0000000000007918 */ /* 0x000fd00000000000 */
[----:B------:R-:W0:-:S00]  /*4f90*/  USETMAXREG.DEALLOC.CTAPOOL 0x28 ;  /* 0x00000028000079c8 */ /* 0x000e0000080e0500 */
[----:B0-----:R-:W-:-:S13]  /*4fa0*/  ISETP.NE.AND P0, PT, R0, RZ, PT ;  /* 0x000000ff0000720c */ /* 0x001fda0003f05270 */
[----:B------:R-:W-:Y:S05]  /*4fb0*/  @P0 EXIT ;  /* 0x000000000000094d */ /* 0x000fea0003800000 */
[----:B------:R-:W-:Y:S01]  /*4fc0*/  LOP3.LUT P0, RZ, R9, 0xff, RZ, 0xc0, !PT ;  /* 0x000000ff09ff7812 */ /* 0x000fe2000780c0ff */
[----:B------:R-:W-:Y:S02]  /*4fd0*/  IMAD.MOV.U32 R0, RZ, RZ, 0x1 ;  /* 0x00000001ff007424 */ /* 0x000fe400078e00ff */
[----:B------:R-:W-:-:S10]  /*4fe0*/  IMAD.MOV.U32 R3, RZ, RZ, RZ ;  /* 0x000000ffff037224 */ /* 0x000fd400078e00ff */
[----:B------:R-:W-:Y:S05]  /*4ff0*/  @!P0 BRA `(.L_x_98) ;  /* 0x0000000c004c8947 */ /* 0x000fea0003800000 */
[----:B------:R-:W0:Y:S01]  /*5000*/  LDC R0, c[0x0][0x28c] ;  /* 0x0000a300ff007b82 */ /* 0x000e220000000800 */
[----:B------:R-:W-:Y:S01]  /*5010*/  LOP3.LUT P0, RZ, R4, 0x1f, RZ, 0xc0, !PT ;  /* 0x0000001f04ff7812 */ /* 0x000fe2000780c0ff */
[----:B------:R-:W-:Y:S01]  /*5020*/  ULDC UR5, c[0x0][0x658] ;  /* 0x0001960000057ab9 */ /* 0x000fe20000000800 */
[----:B------:R-:W-:Y:S01]  /*5030*/  UMOV UR6, 0xffffffff ;  /* 0xffffffff00067882 */ /* 0x000fe20000000000 */
[----:B------:R-:W-:Y:S01]  /*5040*/  BSSY B0, `(.L_x_98) ;  /* 0x00000ce000007945 */ /* 0x000fe20003800000 */
[----:B------:R-:W-:Y:S01]  /*5050*/  USHF.L.U32 UR6, UR6, UR5, URZ ;  /* 0x0000000506067299 */ /* 0x000fe2000800063f */
[C---:B------:R-:W-:Y:S01]  /*5060*/  ISETP.NE.AND P2, PT, R5.reuse, RZ, PT ;  /* 0x000000ff0500720c */ /* 0x040fe20003f45270 */
[----:B------:R-:W-:Y:S01]  /*5070*/  IMAD.MOV.U32 R11, RZ, RZ, 0x1 ;  /* 0x00000001ff0b7424 */ /* 0x000fe200078e00ff */
[----:B------:R-:W-:Y:S01]  /*5080*/  ISETP.NE.OR P0, PT, R5, RZ, !P0 ;  /* 0x000000ff0500720c */ /* 0x000fe20004705670 */
[----:B------:R-:W-:Y:S01]  /*5090*/  ULDC UR4, c[0x0][0x600] ;  /* 0x0001800000047ab9 */ /* 0x000fe20000000800 */
[----:B------:R-:W-:Y:S01]  /*50a0*/  LOP3.LUT R19, R18, 0x2, RZ, 0xfc, !PT ;  /* 0x0000000212137812 */ /* 0x000fe200078efcff */
[----:B------:R-:W-:Y:S01]  /*50b0*/  UMOV UR7, 0x1 ;  /* 0x0000000100077882 */ /* 0x000fe20000000000 */
[----:B------:R-:W-:-:S02]  /*50c0*/  UIADD3 UR4, UR4, -0x1, URZ ;  /* 0xffffffff04047890 */ /* 0x000fc4000fffe03f */
[----:B------:R-:W-:Y:S02]  /*50d0*/  USHF.L.U32 UR5, UR7, UR5, URZ ;  /* 0x0000000507057299 */ /* 0x000fe4000800063f */
[----:B------:R-:W-:Y:S01]  /*50e0*/  ULOP3.LUT UR13, URZ, UR6, URZ, 0x33, !UPT ;  /* 0x000000063f0d7292 */ /* 0x000fe2000f8e333f */
[----:B------:R-:W-:Y:S01]  /*50f0*/  ULDC.64 UR22, c[0x0][0x198] ;  /* 0x0000660000167ab9 */ /* 0x000fe20000000a00 */
[----:B0-----:R-:W-:-:S05]  /*5100*/  VIADD R0, R0, 0x3f ;  /* 0x0000003f00007836 */ /* 0x001fca0000000000 */
[----:B------:R-:W-:-:S04]  /*5110*/  SHF.R.S32.HI R3, RZ, 0x1f, R0 ;  /* 0x0000001fff037819 */ /* 0x000fc80000011400 */
[----:B------:R-:W-:Y:S01]  /*5120*/  LEA.HI R3, R3, R0, RZ, 0x6 ;  /* 0x0000000003037211 */ /* 0x000fe200078f30ff */
[----:B------:R-:W-:-:S03]  /*5130*/  IMAD.MOV.U32 R0, RZ, RZ, 0x1 ;  /* 0x00000001ff007424 */ /* 0x000fc600078e00ff */
[----:B------:R-:W-:Y:S01]  /*5140*/  SHF.R.S32.HI R12, RZ, 0x6, R3 ;  /* 0x00000006ff0c7819 */ /* 0x000fe20000011403 */
[----:B------:R-:W-:-:S04]  /*5150*/  IMAD.MOV.U32 R3, RZ, RZ, RZ ;  /* 0x000000ffff037224 */ /* 0x000fc800078e00ff */
[----:B------:R-:W-:-:S07]  /*5160*/  VIADD R10, R12, 0x1 ;  /* 0x000000010c0a7836 */ /* 0x000fce0000000000 */
.L_x_110:
[----:B------:R-:W-:-:S03]  /*5170*/  UMOV UR6, 0xffffffff ;  /* 0xffffffff00067882 */ /* 0x000fc60000000000 */
[----:B------:R-:W-:Y:S05]  /*5180*/  BRA.DIV UR6, `(.L_x_99) ;  /* 0x0000000e068c7947 */ /* 0x000fea000b800000 */
[----:B------:R-:W-:-:S13]  /*5190*/  ELECT P6, URZ, PT ;  /* 0x00000000003f782f */ /* 0x000fda00038c0000 */
.L_x_119:
[----:B------:R-:W0:Y:S01]  /*51a0*/  LDC R4, c[0x0][0x28c] ;  /* 0x0000a300ff047b82 */ /* 0x000e220000000800 */
[----:B------:R-:W-:Y:S01]  /*51b0*/  BSSY B1, `(.L_x_100) ;  /* 0x0000043000017945 */ /* 0x000fe20003800000 */
[----:B0-----:R-:W-:-:S13]  /*51c0*/  ISETP.LT.OR P6, PT, R4, 0x1, !P6 ;  /* 0x000000010400780c */ /* 0x001fda00077c1670 */
[----:B------:R-:W-:Y:S05]  /*51d0*/  @P6 BRA `(.L_x_101) ;  /* 0x0000000400006947 */ /* 0x000fea0003800000 */
[----:B------:R-:W-:Y:S02]  /*51e0*/  IMAD.SHL.U32 R13, R13, 0x80, RZ ;  /* 0x000000800d0d7824 */ /* 0x000fe400078e00ff */
[----:B------:R-:W-:Y:S02]  /*51f0*/  IMAD.SHL.U32 R20, R20, 0x40, RZ ;  /* 0x0000004014147824 */ /* 0x000fe400078e00ff */
[----:B------:R-:W-:Y:S02]  /*5200*/  IMAD.MOV.U32 R21, RZ, RZ, RZ ;  /* 0x000000ffff157224 */ /* 0x000fe400078e00ff */
[----:B------:R-:W-:Y:S02]  /*5210*/  IMAD.MOV.U32 R4, RZ, RZ, R10 ;  /* 0x000000ffff047224 */ /* 0x000fe400078e000a */
[----:B------:R-:W-:Y:S02]  /*5220*/  IMAD.MOV.U32 R5, RZ, RZ, R0 ;  /* 0x000000ffff057224 */ /* 0x000fe400078e0000 */
[----:B------:R-:W-:-:S07]  /*5230*/  IMAD.MOV.U32 R6, RZ, RZ, R3 ;  /* 0x000000ffff067224 */ /* 0x000fce00078e0003 */
.L_x_105:
[----:B------:R-:W0:Y:S01]  /*5240*/  S2R R14, SR_CgaCtaId ;  /* 0x00000000000e7919 */ /* 0x000e220000008800 */
[----:B------:R-:W-:Y:S01]  /*5250*/  MOV R7, 0x400 ;  /* 0x0000040000077802 */ /* 0x000fe20000000f00 */
[----:B------:R-:W1:Y:S03]  /*5260*/  @!P2 LDC R9, c[0x0][0x500] ;  /* 0x00014000ff09ab82 */ /* 0x000e660000000800 */
[----:B0-----:R-:W-:Y:S02]  /*5270*/  LEA R15, R14, R7, 0x18 ;  /* 0x000000070e0f7211 */ /* 0x001fe400078ec0ff */
[----:B------:R-:W-:-:S03]  /*5280*/  SHF.L.U32 R7, R5, 0x1f, RZ ;  /* 0x0000001f05077819 */ /* 0x000fc600000006ff */
[----:B------:R-:W-:-:S04]  /*5290*/  IMAD R14, R6, 0x8, R15 ;  /* 0x00000008060e7824 */ /* 0x000fc800078e020f */
[----:B------:R-:W0:Y:S02]  /*52a0*/  SYNCS.PHASECHK.TRANS64.TRYWAIT P1, [R14+URZ+0x10], R7 ;  /* 0x000010070e0075a7 */ /* 0x000e24000802017f */
[----:B01----:R-:W-:Y:S05]  /*52b0*/  @!P1 BRA `(.L_x_102) ;  /* 0x0000000c00609947 */ /* 0x003fea0003800000 */
.L_x_120:
[----:B0-----:R-:W-:Y:S01]  /*52c0*/  PRMT R7, R19, 0x9910, RZ ;  /* 0x0000991013077816 */ /* 0x001fe200000000ff */
[----:B------:R0:W-:Y:S03]  /*52d0*/  @!P2 SYNCS.ARRIVE.TRANS64 RZ, [R14+URZ], R9 ;  /* 0x000000090effa9a7 */ /* 0x0001e6000800003f */
[----:B------:R-:W-:-:S13]  /*52e0*/  ISETP.NE.AND P1, PT, R7, 0x2, PT ;  /* 0x000000020700780c */ /* 0x000fda0003f25270 */
[----:B0-----:R-:W-:Y:S05]  /*52f0*/  @P1 BRA `(.L_x_103) ;  /* 0x0000000000041947 */ /* 0x001fea0003800000 */
[----:B------:R-:W-:Y:S01]  /*5300*/  BPT.TRAP 0x1 ;  /* 0x000000040000795c */ /* 0x000fe20000300000 */
.L_x_103:
[----:B------:R-:W-:Y:S05]  /*5310*/  @P0 BRA `(.L_x_104) ;  /* 0x0000000000040947 */ /* 0x000fea0003800000 */
[----:B------:R-:W-:Y:S01]  /*5320*/  BPT.TRAP 0x1 ;  /* 0x000000040000795c */ /* 0x000fe20000300000 */
.L_x_104:
[C-C-:B------:R-:W-:Y:S01]  /*5330*/  IMAD R7, R6.reuse, 0x8000, R15.reuse ;  /* 0x0000800006077824 */ /* 0x140fe200078e020f */
[----:B------:R-:W-:Y:S01]  /*5340*/  R2UR UR34, R21 ;  /* 0x00000000152272ca */ /* 0x000fe200000e0000 */
[----:B------:R-:W-:Y:S01]  /*5350*/  IMAD R15, R6, 0x4000, R15 ;  /* 0x00004000060f7824 */ /* 0x000fe200078e020f */
[----:B------:R-:W-:Y:S01]  /*5360*/  R2UR UR33, R14 ;  /* 0x000000000e2172ca */ /* 0x000fe200000e0000 */
[----:B------:R-:W-:Y:S01]  /*5370*/  VIADD R4, R4, 0xffffffff ;  /* 0xffffffff04047836 */ /* 0x000fe20000000000 */
[----:B------:R-:W-:Y:S01]  /*5380*/  R2UR UR24, R7 ;  /* 0x00000000071872ca */ /* 0x000fe200000e0000 */
[----:B------:R-:W-:Y:S01]  /*5390*/  UIADD3 UR6, UP0, UR22, 0xf0, URZ ;  /* 0x000000f016067890 */ /* 0x000fe2000ff1e03f */
[----:B------:R-:W-:Y:S01]  /*53a0*/  R2UR UR8, R15 ;  /* 0x000000000f0872ca */ /* 0x000fe200000e0000 */
[----:B------:R-:W-:Y:S01]  /*53b0*/  UIADD3 UR30, UP1, UR22, 0x1f0, URZ ;  /* 0x000001f0161e7890 */ /* 0x000fe2000ff3e03f */
[----:B------:R-:W-:Y:S01]  /*53c0*/  R2UR UR36, R8 ;  /* 0x00000000082472ca */ /* 0x000fe200000e0000 */
[----:B------:R-:W-:Y:S01]  /*53d0*/  UIADD3.X UR7, URZ, UR23, URZ, UP0, !UPT ;  /* 0x000000173f077290 */ /* 0x000fe200087fe43f */
[----:B------:R-:W-:Y:S01]  /*53e0*/  R2UR UR35, R13 ;  /* 0x000000000d2372ca */ /* 0x000fe200000e0000 */
[----:B------:R-:W-:Y:S01]  /*53f0*/  UIADD3.X UR31, URZ, UR23, URZ, UP1, !UPT ;  /* 0x000000173f1f7290 */ /* 0x000fe20008ffe43f */
[----:B------:R-:W-:Y:S01]  /*5400*/  R2UR UR19, R20 ;  /* 0x00000000141372ca */ /* 0x000fe200000e0000 */
[----:B------:R-:W-:Y:S01]  /*5410*/  UIADD3 UR26, UR34, 0x20, URZ ;  /* 0x00000020221a7890 */ /* 0x000fe2000fffe03f */
[----:B------:R-:W-:Y:S01]  /*5420*/  ISETP.GT.AND P3, PT, R4, 0x1, PT ;  /* 0x000000010400780c */ /* 0x000fe20003f64270 */
[----:B------:R-:W-:Y:S01]  /*5430*/  VIADD R6, R6, 0x1 ;  /* 0x0000000106067836 */ /* 0x000fe20000000000 */
[----:B------:R-:W-:Y:S01]  /*5440*/  UMOV UR14, 0x0 ;  /* 0x00000000000e7882 */ /* 0x000fe20000000000 */
[----:B------:R-:W-:Y:S01]  /*5450*/  UIADD3 UR32, UR24, 0x100, URZ ;  /* 0x0000010018207890 */ /* 0x000fe2000fffe03f */
[----:B------:R-:W-:Y:S01]  /*5460*/  VIADD R21, R21, 0x40 ;  /* 0x0000004015157836 */ /* 0x000fe20000000000 */
[----:B------:R-:W-:Y:S01]  /*5470*/  UIADD3 UR24, UR24, 0x4100, URZ ;  /* 0x0000410018187890 */ /* 0x000fe2000fffe03f */
[----:B------:R-:W-:Y:S01]  /*5480*/  ISETP.NE.AND P1, PT, R6, 0x2, PT ;  /* 0x000000020600780c */ /* 0x000fe20003f25270 */
[----:B------:R-:W-:-:S02]  /*5490*/  UIADD3 UR16, UR8, 0x10100, URZ ;  /* 0x0001010008107890 */ /* 0x000fc4000fffe03f */
[----:B------:R-:W-:Y:S01]  /*54a0*/  UIADD3 UR8, UR8, 0x12100, URZ ;  /* 0x0001210008087890 */ /* 0x000fe2000fffe03f */
[----:B------:R-:W-:Y:S01]  /*54b0*/  SEL R14, RZ, 0x1, P1 ;  /* 0x00000001ff0e7807 */ /* 0x000fe20000800000 */
[----:B------:R-:W-:Y:S01]  /*54c0*/  UMOV UR15, 0x10000000 ;  /* 0x10000000000f7882 */ /* 0x000fe20000000000 */
[----:B------:R-:W-:Y:S01]  /*54d0*/  UMOV UR25, UR33 ;  /* 0x0000002100197c82 */ /* 0x000fe20008000000 */
[----:B------:R-:W-:Y:S01]  /*54e0*/  UMOV UR28, UR36 ;  /* 0x00000024001c7c82 */ /* 0x000fe20008000000 */
[----:B------:R-:W-:Y:S01]  /*54f0*/  UMOV UR27, UR35 ;  /* 0x00000023001b7c82 */ /* 0x000fe20008000000 */
[----:B------:R-:W-:Y:S01]  /*5500*/  UMOV UR17, UR33 ;  /* 0x0000002100117c82 */ /* 0x000fe20008000000 */
[----:B------:R-:W-:Y:S01]  /*5510*/  UMOV UR18, UR34 ;  /* 0x0000002200127c82 */ /* 0x000fe20008000000 */
[----:B------:R-:W-:Y:S01]  /*5520*/  UMOV UR20, UR36 ;  /* 0x0000002400147c82 */ /* 0x000fe20008000000 */
[----:B------:R0:W-:Y:S01]  /*5530*/  UTMALDG.3D [UR32], [UR6], desc[UR14] ;  /* 0x00000e20060075b4 */ /* 0x0001e20008011000 */
[----:B------:R-:W-:Y:S01]  /*5540*/  UMOV UR9, UR33 ;  /* 0x0000002100097c82 */ /* 0x000fe20008000000 */
[----:B------:R-:W-:Y:S01]  /*5550*/  UMOV UR11, UR19 ;  /* 0x00000013000b7c82 */ /* 0x000fe20008000000 */
[----:B------:R-:W-:Y:S01]  /*5560*/  UMOV UR12, UR36 ;  /* 0x00000024000c7c82 */ /* 0x000fe20008000000 */
[----:B------:R-:W-:Y:S01]  /*5570*/  UMOV UR10, UR26 ;  /* 0x0000001a000a7c82 */ /* 0x000fe20008000000 */
[----:B------:R-:W-:-:S02]  /*5580*/  LOP3.LUT R5, R5, R14, RZ, 0x3c, !PT ;  /* 0x0000000e05057212 */ /* 0x000fc400078e3cff */
[----:B------:R-:W-:Y:S01]  /*5590*/  SEL R6, R6, RZ, P1 ;  /* 0x000000ff06067207 */ /* 0x000fe20000800000 */
[----:B------:R0:W-:Y:S01]  /*55a0*/  UTMALDG.3D [UR24], [UR6], desc[UR14] ;  /* 0x00000e18060075b4 */ /* 0x0001e20008011000 */
[----:B------:R0:W-:Y:S01]  /*55b0*/  UTMALDG.3D [UR16], [UR30], desc[UR14] ;  /* 0x00000e101e0075b4 */ /* 0x0001e20008011000 */
[----:B------:R0:W-:Y:S02]  /*55c0*/  UTMALDG.3D [UR8], [UR30], desc[UR14] ;  /* 0x00000e081e0075b4 */ /* 0x0001e40008011000 */
[----:B0-----:R-:W-:Y:S05]  /*55d0*/  @P3 BRA `(.L_x_105) ;  /* 0xfffffffc00183947 */ /* 0x001fea000383ffff */
.L_x_101:
[----:B------:R-:W-:Y:S05]  /*55e0*/  BSYNC B1 ;  /* 0x0000000000017941 */ /* 0x000fea0003800000 */
.L_x_100:
[----:B------:R-:W-:Y:S01]  /*55f0*/  LOP3.LUT P3, RZ, R11, 0xff, RZ, 0xc0, !PT ;  /* 0x000000ff0bff7812 */ /* 0x000fe2000786c0ff */
[----:B------:R-:W-:Y:S01]  /*5600*/  IMAD.IADD R3, R12, 0x1, R3 ;  /* 0x000000010c037824 */ /* 0x000fe200078e0203 */
[----:B------:R-:W-:Y:S01]  /*5610*/  IADD3 R16, P4, R16, UR38, RZ ;  /* 0x0000002610107c10 */ /* 0x000fe2000ff9e0ff */
[----:B------:R-:W-:Y:S01]  /*5620*/  ULDC.64 UR6, c[0x0][0x650] ;  /* 0x0001940000067ab9 */ /* 0x000fe20000000a00 */
[----:B------:R-:W-:Y:S01]  /*5630*/  BSSY B1, `(.L_x_106) ;  /* 0x000006c000017945 */ /* 0x000fe20003800000 */
[----:B------:R-:W-:Y:S01]  /*5640*/  IMAD.MOV.U32 R13, RZ, RZ, -0x1 ;  /* 0xffffffffff0d7424 */ /* 0x000fe200078e00ff */
[----:B------:R-:W-:Y:S01]  /*5650*/  ISETP.GT.U32.AND P1, PT, R3, 0x1, PT ;  /* 0x000000010300780c */ /* 0x000fe20003f24070 */
[----:B------:R-:W-:Y:S01]  /*5660*/  IMAD.MOV.U32 R20, RZ, RZ, -0x1 ;  /* 0xffffffffff147424 */ /* 0x000fe200078e00ff */
[----:B------:R-:W-:Y:S01]  /*5670*/  SHF.R.U32.HI R4, RZ, 0x1, R3 ;  /* 0x00000001ff047819 */ /* 0x000fe20000011603 */
[----:B------:R-:W-:Y:S01]  /*5680*/  IMAD.MOV.U32 R8, RZ, RZ, -0x1 ;  /* 0xffffffffff087424 */ /* 0x000fe200078e00ff */
[----:B------:R-:W-:-:S02]  /*5690*/  ISETP.LT.U32.AND P1, PT, R12, 0x2, P1 ;  /* 0x000000020c00780c */ /* 0x000fc40000f21070 */
[----:B------:R-:W-:Y:S01]  /*56a0*/  IADD3.X R17, R17, UR41, RZ, P4, !PT ;  /* 0x0000002911117c10 */ /* 0x000fe2000a7fe4ff */
[----:B------:R-:W0:Y:S01]  /*56b0*/  @P3 S2R R6, SR_CgaCtaId ;  /* 0x0000000000063919 */ /* 0x000e220000008800 */
[----:B------:R-:W-:Y:S02]  /*56c0*/  @P3 MOV R5, 0x400 ;  /* 0x0000040000053802 */ /* 0x000fe40000000f00 */
[----:B------:R-:W-:Y:S02]  /*56d0*/  ISETP.GE.U32.AND P4, PT, R16, UR6, PT ;  /* 0x0000000610007c0c */ /* 0x000fe4000bf86070 */
[----:B------:R-:W-:Y:S02]  /*56e0*/  LOP3.LUT R4, R4, 0x1, RZ, 0xc0, !PT ;  /* 0x0000000104047812 */ /* 0x000fe400078ec0ff */
[----:B------:R-:W-:Y:S02]  /*56f0*/  LOP3.LUT R3, R3, 0x1, RZ, 0xc0, !PT ;  /* 0x0000000103037812 */ /* 0x000fe400078ec0ff */
[----:B------:R-:W-:-:S02]  /*5700*/  PRMT R11, RZ, 0x7610, R11 ;  /* 0x00007610ff0b7816 */ /* 0x000fc4000000000b */
[----:B0-----:R-:W-:-:S04]  /*5710*/  @P3 LEA R5, R6, R5, 0x18 ;  /* 0x0000000506053211 */ /* 0x001fc800078ec0ff */
[----:B------:R0:W-:Y:S01]  /*5720*/  @P3 SYNCS.ARRIVE.TRANS64.A1T0 RZ, [R5+URZ+0x38], RZ ;  /* 0x000038ff05ff39a7 */ /* 0x0001e2000810003f */
[----:B------:R-:W-:-:S04]  /*5730*/  ISETP.NE.U32.AND P3, PT, R4, 0x1, PT ;  /* 0x000000010400780c */ /* 0x000fc80003f65070 */
[----:B------:R-:W-:Y:S02]  /*5740*/  ISETP.GT.U32.AND P3, PT, R12, 0x1, !P3 ;  /* 0x000000010c00780c */ /* 0x000fe40005f64070 */
[----:B0-----:R-:W-:Y:S02]  /*5750*/  SEL R5, RZ, 0x1, !P1 ;  /* 0x00000001ff057807 */ /* 0x001fe40004800000 */
[----:B------:R-:W-:Y:S02]  /*5760*/  ISETP.GE.U32.AND.EX P1, PT, R17, UR7, PT, P4 ;  /* 0x0000000711007c0c */ /* 0x000fe4000bf26140 */
[----:B------:R-:W-:-:S04]  /*5770*/  SEL R4, RZ, 0x1, !P3 ;  /* 0x00000001ff047807 */ /* 0x000fc80005800000 */
[----:B------:R-:W-:Y:S02]  /*5780*/  LOP3.LUT R0, R4, R0, R5, 0x96, !PT ;  /* 0x0000000004007212 */ /* 0x000fe400078e9605 */
[----:B------:R-:W-:-:S05]  /*5790*/  PRMT R4, RZ, 0x7610, R4 ;  /* 0x00007610ff047816 */ /* 0x000fca0000000004 */
[----:B------:R-:W-:Y:S05]  /*57a0*/  @P1 BRA `(.L_x_107) ;  /* 0x0000000400501947 */ /* 0x000fea0003800000 */
[----:B------:R-:W-:Y:S01]  /*57b0*/  ULDC.64 UR6, c[0x0][0x628] ;  /* 0x00018a0000067ab9 */ /* 0x000fe20000000a00 */
[----:B------:R-:W0:Y:S01]  /*57c0*/  S2R R14, SR_CTAID.X ;  /* 0x00000000000e7919 */ /* 0x000e220000002500 */
[----:B------:R-:W-:Y:S01]  /*57d0*/  ISETP.NE.U32.AND P1, PT, RZ, UR6, PT ;  /* 0x00000006ff007c0c */ /* 0x000fe2000bf25070 */
[----:B------:R-:W-:Y:S01]  /*57e0*/  ULDC UR9, c[0x0][0x630] ;  /* 0x00018c0000097ab9 */ /* 0x000fe20000000800 */
[----:B------:R-:W-:Y:S01]  /*57f0*/  IMAD.MOV.U32 R4, RZ, RZ, R16 ;  /* 0x000000ffff047224 */ /* 0x000fe200078e0010 */
[----:B------:R-:W1:Y:S01]  /*5800*/  S2R R13, SR_CTAID.Y ;  /* 0x00000000000d7919 */ /* 0x000e620000002600 */
[----:B------:R-:W-:Y:S01]  /*5810*/  ISETP.NE.AND.EX P1, PT, RZ, UR7, PT, P1 ;  /* 0x00000007ff007c0c */ /* 0x000fe2000bf25310 */
[----:B------:R-:W-:-:S12]  /*5820*/  IMAD.MOV.U32 R5, RZ, RZ, R17 ;  /* 0x000000ffff057224 */ /* 0x000fd800078e0011 */
[----:B------:R-:W-:Y:S05]  /*5830*/  @!P1 BRA `(.L_x_108) ;  /* 0x0000000000289947 */ /* 0x000fea0003800000 */
[----:B------:R-:W-:Y:S02]  /*5840*/  ULDC UR8, c[0x0][0x634] ;  /* 0x00018d0000087ab9 */ /* 0x000fe40000000800 */
[----:B------:R-:W-:-:S05]  /*5850*/  IADD3 R9, P1, R16, UR8, RZ ;  /* 0x0000000810097c10 */ /* 0x000fca000ff3e0ff */
[----:B------:R-:W-:-:S04]  /*5860*/  IMAD.X R15, RZ, RZ, R17, P1 ;  /* 0x000000ffff0f7224 */ /* 0x000fc800008e0611 */
[----:B------:R-:W-:-:S04]  /*5870*/  IMAD.WIDE.U32 R6, R15, UR6, RZ ;  /* 0x000000060f067c25 */ /* 0x000fc8000f8e00ff */
[----:B------:R-:W-:-:S04]  /*5880*/  IMAD.WIDE.U32 R6, P1, R9, UR7, R6 ;  /* 0x0000000709067c25 */ /* 0x000fc8000f820006 */
[----:B------:R-:W-:-:S04]  /*5890*/  IMAD.WIDE.U32 R8, R9, UR6, RZ ;  /* 0x0000000609087c25 */ /* 0x000fc8000f8e00ff */
[----:B------:R-:W-:Y:S01]  /*58a0*/  IMAD.X R5, RZ, RZ, RZ, P1 ;  /* 0x000000ffff057224 */ /* 0x000fe200008e06ff */
[----:B------:R-:W-:Y:S01]  /*58b0*/  IADD3 RZ, P1, R9, R6, RZ ;  /* 0x0000000609ff7210 */ /* 0x000fe20007f3e0ff */
[----:B------:R-:W-:-:S04]  /*58c0*/  IMAD.MOV.U32 R4, RZ, RZ, R7 ;  /* 0x000000ffff047224 */ /* 0x000fc800078e0007 */
[----:B------:R-:W-:-:S08]  /*58d0*/  IMAD.WIDE.U32.X R4, R15, UR7, R4, P1 ;  /* 0x000000070f047c25 */ /* 0x000fd000088e0404 */
.L_x_108:
[--C-:B------:R-:W-:Y:S01]  /*58e0*/  SHF.R.U64 R8, R4, UR9, R5.reuse ;  /* 0x0000000904087c19 */ /* 0x100fe20008001205 */
[----:B------:R-:W-:Y:S01]  /*58f0*/  ULDC.64 UR6, c[0x0][0x620] ;  /* 0x0001880000067ab9 */ /* 0x000fe20000000a00 */
[----:B------:R-:W-:Y:S01]  /*5900*/  SHF.R.U32.HI R4, RZ, UR9, R5 ;  /* 0x00000009ff047c19 */ /* 0x000fe20008011605 */
[----:B------:R-:W2:Y:S01]  /*5910*/  LDC R25, c[0x0][0x144] ;  /* 0x00005100ff197b82 */ /* 0x000ea20000000800 */
[----:B------:R-:W-:Y:S01]  /*5920*/  IADD3 R7, P1, RZ, -R8, RZ ;  /* 0x80000008ff077210 */ /* 0x000fe20007f3e0ff */
[----:B------:R-:W-:Y:S01]  /*5930*/  ULDC.64 UR10, c[0x0][0x640] ;  /* 0x00019000000a7ab9 */ /* 0x000fe20000000a00 */
[----:B0-----:R-:W-:Y:S01]  /*5940*/  I2FP.F32.U32 R9, R14 ;  /* 0x0000000e00097245 */ /* 0x001fe20000201000 */
[----:B------:R-:W-:Y:S02]  /*5950*/  ULDC UR8, c[0x0][0x608] ;  /* 0x0001820000087ab9 */ /* 0x000fe40000000800 */
[----:B------:R-:W-:Y:S01]  /*5960*/  IMAD.X R4, RZ, RZ, ~R4, P1 ;  /* 0x000000ffff047224 */ /* 0x000fe200008e0e04 */
[----:B------:R-:W-:Y:S01]  /*5970*/  ISETP.NE.U32.AND P1, PT, RZ, UR10, PT ;  /* 0x0000000aff007c0c */ /* 0x000fe2000bf25070 */
[----:B------:R-:W0:Y:S02]  /*5980*/  LDC R20, c[0x0][0x148] ;  /* 0x00005200ff147b82 */ /* 0x000e240000000800 */
[----:B------:R-:W-:Y:S01]  /*5990*/  IMAD R6, R4, UR6, RZ ;  /* 0x0000000604067c24 */ /* 0x000fe2000f8e02ff */
[----:B------:R-:W-:Y:S01]  /*59a0*/  ISETP.NE.AND.EX P1, PT, RZ, UR11, PT, P1 ;  /* 0x0000000bff007c0c */ /* 0x000fe2000bf25310 */
[----:B------:R-:W-:Y:S01]  /*59b0*/  IMAD.WIDE.U32 R4, R7, UR6, R16 ;  /* 0x0000000607047c25 */ /* 0x000fe2000f8e0010 */
[----:B------:R-:W-:-:S03]  /*59c0*/  ULDC UR6, c[0x0][0x150] ;  /* 0x0000540000067ab9 */ /* 0x000fc60000000800 */
[----:B------:R-:W-:Y:S02]  /*59d0*/  IMAD R7, R7, UR7, R6 ;  /* 0x0000000707077c24 */ /* 0x000fe4000f8e0206 */
[----:B------:R-:W-:Y:S01]  /*59e0*/  FMUL R6, R9, UR6 ;  /* 0x0000000609067c20 */ /* 0x000fe20008400000 */
[----:B------:R-:W-:Y:S01]  /*59f0*/  ULDC UR6, c[0x0][0x618] ;  /* 0x0001860000067ab9 */ /* 0x000fe20000000800 */
[----:B------:R-:W-:Y:S01]  /*5a00*/  ULDC UR7, c[0x0][0x154] ;  /* 0x0000550000077ab9 */ /* 0x000fe20000000800 */
[----:B------:R-:W-:-:S03]  /*5a10*/  IMAD.IADD R5, R5, 0x1, R7 ;  /* 0x0000000105057824 */ /* 0x000fc600078e0207 */
[----:B------:R-:W3:Y:S02]  /*5a20*/  F2I.U32.TRUNC.NTZ R6, R6 ;  /* 0x0000000600067305 */ /* 0x000ee4000020f000 */
[----:B------:R-:W-:Y:S02]  /*5a30*/  SHF.R.U64 R9, R4, UR6, R5 ;  /* 0x0000000604097c19 */ /* 0x000fe40008001205 */
[----:B-1----:R-:W-:-:S05]  /*5a40*/  I2FP.F32.U32 R4, R13 ;  /* 0x0000000d00047245 */ /* 0x002fca0000201000 */
[----:B------:R-:W-:Y:S01]  /*5a50*/  FMUL R22, R4, UR7 ;  /* 0x0000000704167c20 */ /* 0x000fe20008400000 */
[----:B------:R-:W-:Y:S01]  /*5a60*/  SHF.R.U32.HI R4, RZ, UR6, R5 ;  /* 0x00000006ff047c19 */ /* 0x000fe20008011605 */
[----:B------:R-:W-:-:S03]  /*5a70*/  ULDC UR6, c[0x0][0x658] ;  /* 0x0001960000067ab9 */ /* 0x000fc60000000800 */
[--C-:B------:R-:W-:Y:S01]  /*5a80*/  SHF.R.U64 R21, R9, UR8, R4.reuse ;  /* 0x0000000809157c19 */ /* 0x100fe20008001204 */
[----:B------:R-:W1:Y:S01]  /*5a90*/  F2I.U32.TRUNC.NTZ R22, R22 ;  /* 0x0000001600167305 */ /* 0x000e62000020f000 */
[----:B------:R-:W-:Y:S01]  /*5aa0*/  SHF.R.U32.HI R4, RZ, UR8, R4 ;  /* 0x00000008ff047c19 */ /* 0x000fe20008011604 */
[----:B---3--:R-:W-:-:S03]  /*5ab0*/  IMAD.MOV R6, RZ, RZ, -R6 ;  /* 0x000000ffff067224 */ /* 0x008fc600078e0a06 */
[----:B------:R-:W-:Y:S01]  /*5ac0*/  SHF.R.U64 R15, R21, UR6, R4 ;  /* 0x00000006150f7c19 */ /* 0x000fe20008001204 */
[----:B--2---:R-:W-:Y:S01]  /*5ad0*/  IMAD R14, R25, R6, R14 ;  /* 0x00000006190e7224 */ /* 0x004fe200078e020e */
[----:B------:R-:W-:-:S03]  /*5ae0*/  SHF.R.U32.HI R23, RZ, UR6, R4 ;  /* 0x00000006ff177c19 */ /* 0x000fc60008011604 */
[----:B------:R-:W-:Y:S02]  /*5af0*/  IMAD.MOV.U32 R4, RZ, RZ, R15 ;  /* 0x000000ffff047224 */ /* 0x000fe400078e000f */
[----:B------:R-:W-:Y:S01]  /*5b00*/  IMAD.MOV.U32 R5, RZ, RZ, R23 ;  /* 0x000000ffff057224 */ /* 0x000fe200078e0017 */
[----:B-1----:R-:W-:Y:S06]  /*5b10*/  @!P1 BRA `(.L_x_109) ;  /* 0x0000000000289947 */ /* 0x002fec0003800000 */
[----:B------:R-:W-:Y:S02]  /*5b20*/  ULDC UR6, c[0x0][0x64c] ;  /* 0x0001930000067ab9 */ /* 0x000fe40000000800 */
[----:B------:R-:W-:-:S05]  /*5b30*/  IADD3 R5, P1, R15, UR6, RZ ;  /* 0x000000060f057c10 */ /* 0x000fca000ff3e0ff */
[----:B------:R-:W-:-:S04]  /*5b40*/  IMAD.X R23, RZ, RZ, R23, P1 ;  /* 0x000000ffff177224 */ /* 0x000fc800008e0617 */
[----:B------:R-:W-:-:S04]  /*5b50*/  IMAD.WIDE.U32 R6, R23, UR10, RZ ;  /* 0x0000000a17067c25 */ /* 0x000fc8000f8e00ff */
[----:B------:R-:W-:-:S04]  /*5b60*/  IMAD.WIDE.U32 R6, P1, R5, UR11, R6 ;  /* 0x0000000b05067c25 */ /* 0x000fc8000f820006 */
[----:B------:R-:W-:-:S04]  /*5b70*/  IMAD.WIDE.U32 R4, R5, UR10, RZ ;  /* 0x0000000a05047c25 */ /* 0x000fc8000f8e00ff */
[----:B------:R-:W-:Y:S01]  /*5b80*/  IMAD.MOV.U32 R4, RZ, RZ, R7 ;  /* 0x000000ffff047224 */ /* 0x000fe200078e0007 */
[----:B------:R-:W-:Y:S01]  /*5b90*/  IADD3 RZ, P3, R5, R6, RZ ;  /* 0x0000000605ff7210 */ /* 0x000fe20007f7e0ff */
[----:B------:R-:W-:-:S04]  /*5ba0*/  IMAD.X R5, RZ, RZ, RZ, P1 ;  /* 0x000000ffff057224 */ /* 0x000fc800008e06ff */
[----:B------:R-:W-:-:S08]  /*5bb0*/  IMAD.WIDE.U32.X R4, R23, UR11, R4, P3 ;  /* 0x0000000b17047c25 */ /* 0x000fd000098e0404 */
.L_x_109:
[----:B------:R-:W-:Y:S01]  /*5bc0*/  ISETP.NE.AND P1, PT, R2, 0x1, PT ;  /* 0x000000010200780c */ /* 0x000fe20003f25270 */
[----:B------:R-:W-:Y:S01]  /*5bd0*/  ULDC UR6, c[0x0][0x648] ;  /* 0x0001920000067ab9 */ /* 0x000fe20000000800 */
[----:B------:R-:W-:Y:S01]  /*5be0*/  LOP3.LUT R21, R21, UR13, RZ, 0xc0, !PT ;  /* 0x0000000d15157c12 */ /* 0x000fe2000f8ec0ff */
[----:B------:R-:W-:Y:S01]  /*5bf0*/  IMAD.MOV R22, RZ, RZ, -R22 ;  /* 0x000000ffff167224 */ /* 0x000fe200078e0a16 */
[----:B------:R-:W-:Y:S01]  /*5c00*/  SHF.R.U64 R4, R4, UR6, R5 ;  /* 0x0000000604047c19 */ /* 0x000fe20008001205 */
[----:B------:R-:W-:Y:S01]  /*5c10*/  ULDC UR6, c[0x0][0x638] ;  /* 0x00018e0000067ab9 */ /* 0x000fe20000000800 */
[----:B------:R-:W-:Y:S01]  /*5c20*/  ULDC UR7, c[0x0][0x610] ;  /* 0x0001840000077ab9 */ /* 0x000fe20000000800 */
[----:B------:R-:W-:Y:S02]  /*5c30*/  IMAD.MOV.U32 R5, RZ, RZ, 0x1 ;  /* 0x00000001ff057424 */ /* 0x000fe400078e00ff */
[----:B------:R-:W-:Y:S02]  /*5c40*/  IMAD.MOV R6, RZ, RZ, -R4 ;  /* 0x000000ffff067224 */ /* 0x000fe400078e0a04 */
[----:B------:R-:W-:Y:S01]  /*5c50*/  IMAD R21, R4, UR5, R21 ;  /* 0x0000000504157c24 */ /* 0x000fe2000f8e0215 */
[----:B------:R-:W-:Y:S01]  /*5c60*/  LOP3.LUT R4, R9, UR4, RZ, 0xc0, !PT ;  /* 0x0000000409047c12 */ /* 0x000fe2000f8ec0ff */
[----:B0-----:R-:W-:-:S02]  /*5c70*/  @P1 IMAD R14, R20, R22, R13 ;  /* 0x00000016140e1224 */ /* 0x001fc400078e020d */
[----:B------:R-:W-:Y:S01]  /*5c80*/  IMAD R15, R6, UR6, R15 ;  /* 0x00000006060f7c24 */ /* 0x000fe2000f8e020f */
[----:B------:R-:W-:Y:S01]  /*5c90*/  ULDC UR6, c[0x0][0x600] ;  /* 0x0001800000067ab9 */ /* 0x000fe20000000800 */
[----:B------:R-:W-:Y:S02]  /*5ca0*/  IMAD R14, R21, UR7, R14 ;  /* 0x00000007150e7c24 */ /* 0x000fe4000f8e020e */
[--C-:B------:R-:W-:Y:S01]  /*5cb0*/  IMAD R15, R15, UR6, R4.reuse ;  /* 0x000000060f0f7c24 */ /* 0x100fe2000f8e0204 */
[----:B------:R-:W-:-:S04]  /*5cc0*/  PRMT R4, R5, 0x7610, R4 ;  /* 0x0000761005047816 */ /* 0x000fc80000000004 */
[----:B------:R-:W-:Y:S02]  /*5cd0*/  SEL R20, R15, R14, !P1 ;  /* 0x0000000e0f147207 */ /* 0x000fe40004800000 */
[----:B------:R-:W-:-:S07]  /*5ce0*/  SEL R13, R14, R15, !P1 ;  /* 0x0000000f0e0d7207 */ /* 0x000fce0004800000 */
.L_x_107:
[----:B------:R-:W-:Y:S05]  /*5cf0*/  BSYNC B1 ;  /* 0x0000000000017941 */ /* 0x000fea0003800000 */
.L_x_106:
[----:B------:R-:W-:-:S13]  /*5d00*/  LOP3.LUT P1, RZ, R4, 0xff, RZ, 0xc0, !PT ;  /* 0x000000ff04ff7812 */ /* 0x000fda000782c0ff */
[----:B------:R-:W-:Y:S05]  /*5d10*/  @P1 BRA `(.L_x_110) ;  /* 0xfffffff400141947 */ /* 0x000fea000383ffff */
[----:B------:R-:W-:Y:S05]  /*5d20*/  BSYNC B0 ;  /* 0x0000000000007941 */ /* 0x000fea0003800000 */
.L_x_98:
[----:B------:R-:W-:-:S03]  /*5d30*/  UMOV UR6, 0xffffffff ;  /* 0xffffffff00067882 */ /* 0x000fc60000000000 */
[----:B------:R-:W-:Y:S05]  /*5d40*/  BRA.DIV UR6, `(.L_x_111) ;  /* 0x0000000206d07947 */ /* 0x000fea000b800000 */
[----:B------:R-:W-:-:S13]  /*5d50*/  ELECT P6, URZ, PT ;  /* 0x00000000003f782f */ /* 0x000fda00038c0000 */
.L_x_123:
[----:B------:R-:W-:Y:S04]  /*5d60*/  BSSY B0, `(.L_x_112) ;  /* 0x0000019000007945 */ /* 0x000fe80003800000 */
[----:B------:R-:W-:Y:S05]  /*5d70*/  @!P6 BRA `(.L_x_113) ;  /* 0x00000000005ce947 */ /* 0x000fea0003800000 */
[----:B------:R-:W-:-:S04]  /*5d80*/  LOP3.LUT R18, R18, 0x2, RZ, 0xfc, !PT ;  /* 0x0000000212127812 */ /* 0x000fc800078efcff */
[----:B------:R-:W-:-:S13]  /*5d90*/  ISETP.NE.AND P0, PT, R18, 0x3, PT ;  /* 0x000000031200780c */ /* 0x000fda0003f05270 */
[----:B------:R-:W-:Y:S05]  /*5da0*/  @!P0 BRA `(.L_x_114) ;  /* 0x0000000000048947 */ /* 0x000fea0003800000 */
[----:B------:R-:W-:Y:S01]  /*5db0*/  BPT.TRAP 0x1 ;  /* 0x000000040000795c */ /* 0x000fe20000300000 */
.L_x_114:
[----:B------:R-:W0:Y:S01]  /*5dc0*/  S2R R5, SR_CgaCtaId ;  /* 0x0000000000057919 */ /* 0x000e220000008800 */
[----:B------:R-:W-:Y:S02]  /*5dd0*/  MOV R2, 0x400 ;  /* 0x0000040000027802 */ /* 0x000fe40000000f00 */
[----:B------:R-:W-:Y:S02]  /*5de0*/  SHF.L.U32 R4, R0, 0x1f, RZ ;  /* 0x0000001f00047819 */ /* 0x000fe400000006ff */
[----:B0-----:R-:W-:-:S05]  /*5df0*/  LEA R2, R5, R2, 0x18 ;  /* 0x0000000205027211 */ /* 0x001fca00078ec0ff */
[----:B------:R-:W-:-:S04]  /*5e00*/  VIADD R2, R2, 0x10 ;  /* 0x0000001002027836 */ /* 0x000fc80000000000 */
[C---:B------:R-:W-:Y:S02]  /*5e10*/  IMAD R7, R3.reuse, 0x8, R2 ;  /* 0x0000000803077824 */ /* 0x040fe400078e0202 */
[----:B------:R-:W-:Y:S02]  /*5e20*/  VIADD R3, R3, 0x1 ;  /* 0x0000000103037836 */ /* 0x000fe40000000000 */
[----:B------:R-:W0:Y:S03]  /*5e30*/  SYNCS.PHASECHK.TRANS64.TRYWAIT P0, [R7+URZ], R4 ;  /* 0x00000004070075a7 */ /* 0x000e26000800017f */
[----:B------:R-:W-:-:S04]  /*5e40*/  ISETP.NE.AND P1, PT, R3, 0x2, PT ;  /* 0x000000020300780c */ /* 0x000fc80003f25270 */
[----:B------:R-:W-:Y:S02]  /*5e50*/  SEL R5, RZ, 0x1, P1 ;  /* 0x00000001ff057807 */ /* 0x000fe40000800000 */
[----:B------:R-:W-:Y:S02]  /*5e60*/  SEL R3, R3, RZ, P1 ;  /* 0x000000ff03037207 */ /* 0x000fe40000800000 */
[----:B------:R-:W-:Y:S01]  /*5e70*/  LOP3.LUT R0, R0, R5, RZ, 0x3c, !PT ;  /* 0x0000000500007212 */ /* 0x000fe200078e3cff */
[----:B0-----:R-:W-:Y:S06]  /*5e80*/  @!P0 BRA `(.L_x_115) ;  /* 0x0000000000a08947 */ /* 0x001fec0003800000 */
.L_x_124:
[----:B------:R-:W-:Y:S01]  /*5e90*/  IMAD R3, R3, 0x8, R2 ;  /* 0x0000000803037824 */ /* 0x000fe200078e0202 */
[----:B------:R-:W-:-:S07]  /*5ea0*/  SHF.L.U32 R0, R0, 0x1f, RZ ;  /* 0x0000001f00007819 */ /* 0x000fce00000006ff */
.L_x_116:
[----:B-1----:R1:W2:Y:S02]  /*5eb0*/  SYNCS.PHASECHK.TRANS64.TRYWAIT P0, [R3+URZ], R0 ;  /* 0x00000000030075a7 */ /* 0x0022a4000800017f */
[----:B--2---:R-:W-:Y:S05]  /*5ec0*/  @!P0 NANOSLEEP.SYNCS 0x989680 ;  /* 0x009896800000895d */ /* 0x004fea0003900000 */
[----:B------:R-:W2:Y:S02]  /*5ed0*/  @!P0 SYNCS.PHASECHK.TRANS64 P0, [R3+URZ], R0 ;  /* 0x00000000030085a7 */ /* 0x000ea4000800007f */
[----:B--2---:R-:W-:Y:S05]  /*5ee0*/  @!P0 BRA `(.L_x_116) ;  /* 0xfffffffc00f08947 */ /* 0x004fea000383ffff */
.L_x_113:
[----:B------:R-:W-:Y:S05]  /*5ef0*/  BSYNC B0 ;  /* 0x0000000000007941 */ /* 0x000fea0003800000 */
.L_x_112:
[----:B------:R-:W-:Y:S05]  /*5f00*/  EXIT ;  /* 0x000000000000794d */ /* 0x000fea0003800000 */
.L_x_17:
[----:B-1----:R1:W2:Y:S02]  /*5f10*/  SYNCS.PHASECHK.TRANS64.TRYWAIT P1, [R3+URZ], R0 ;  /* 0x00000000030075a7 */ /* 0x0022a4000802017f */
[----:B--2---:R-:W-:Y:S05]  /*5f20*/  @!P1 NANOSLEEP.SYNCS 0x989680 ;  /* 0x009896800000995d */ /* 0x004fea0003900000 */
[----:B------:R-:W2:Y:S02]  /*5f30*/  @!P1 SYNCS.PHASECHK.TRANS64 P1, [R3+URZ], R0 ;  /* 0x00000000030095a7 */ /* 0x000ea4000802007f */
[----:B--2---:R-:W-:Y:S05]  /*5f40*/  @!P1 BRA `(.L_x_17) ;  /* 0xfffffffc00f09947 */ /* 0x004fea000383ffff */
[----:B------:R-:W-:Y:S05]  /*5f50*/  BRA `(.L_x_16) ;  /* 0xffffffb400447947 */ /* 0x000fea000383ffff */
.L_x_22:
[----:B-1----:R-:W-:-:S04]  /*5f60*/  IMAD.U32 R4, RZ, RZ, UR8 ;  /* 0x00000008ff047e24 */ /* 0x002fc8000f8e00ff */
[----:B------:R1:W2:Y:S03]  /*5f70*/  SYNCS.PHASECHK.TRANS64.TRYWAIT P1, [R4+URZ], R3 ;  /* 0x00000003040075a7 */ /* 0x0002a6000802017f */
[----:B--2---:R-:W-:Y:S05]  /*5f80*/  @!P1 NANOSLEEP.SYNCS 0x989680 ;  /* 0x009896800000995d */ /* 0x004fea0003900000 */
[----:B------:R-:W2:Y:S02]  /*5f90*/  @!P1 SYNCS.PHASECHK.TRANS64 P1, [R4+URZ], R3 ;  /* 0x00000003040095a7 */ /* 0x000ea4000802007f */
[----:B--2---:R-:W-:Y:S05]  /*5fa0*/  @!P1 BRA `(.L_x_22) ;  /* 0xfffffffc00ec9947 */ /* 0x004fea000383ffff */
[----:B------:R-:W-:Y:S05]  /*5fb0*/  BRA `(.L_x_21) ;  /* 0xffffffb800807947 */ /* 0x000fea000383ffff */
.L_x_99:
[----:B------:R-:W-:Y:S01]  /*5fc0*/  BSSY B1, `(.L_x_117) ;  /* 0x0000006000017945 */ /* 0x000fe20003800000 */
[----:B------:R-:W-:-:S07]  /*5fd0*/  IMAD.MOV.U32 R15, RZ, RZ, -0x1 ;  /* 0xffffffffff0f7424 */ /* 0x000fce00078e00ff */
[----:B------:R-:W-:Y:S05]  /*5fe0*/  WARPSYNC.COLLECTIVE R15, `(.L_x_118) ;  /* 0x000000000f0c7348 */ /* 0x000fea0003c00000 */
[----:B------:R-:W-:Y:S02]  /*5ff0*/  ELECT P6, UR62, PT ;  /* 0x00000000003e782f */ /* 0x000fe400038c0000 */
[----:B------:R-:W-:Y:S01]  /*6000*/  MOV R14, UR62 ;  /* 0x0000003e000e7c02 */ /* 0x000fe20008000f00 */
[----:B------:R-:W-:Y:S10]  /*6010*/  ENDCOLLECTIVE ;  /* 0x000000000000791b */ /* 0x000ff40003800000 */
.L_x_118:
[----:B------:R-:W-:Y:S05]  /*6020*/  BSYNC B1 ;  /* 0x0000000000017941 */ /* 0x000fea0003800000 */
.L_x_117:
[----:B------:R-:W-:Y:S05]  /*6030*/  BRA `(.L_x_119) ;  /* 0xfffffff000587947 */ /* 0x000fea000383ffff */
.L_x_102:
[----:B0-----:R0:W1:Y:S02]  /*6040*/  SYNCS.PHASECHK.TRANS64.TRYWAIT P1, [R14+URZ+0x10], R7 ;  /* 0x000010070e0075a7 */ /* 0x001064000802017f */
[----:B-1----:R-:W-:Y:S05]  /*6050*/  @!P1 NANOSLEEP.SYNCS 0x989680 ;  /* 0x009896800000995d */ /* 0x002fea0003900000 */
[----:B------:R-:W1:Y:S02]  /*6060*/  @!P1 SYNCS.PHASECHK.TRANS64 P1, [R14+URZ+0x10], R7 ;  /* 0x000010070e0095a7 */ /* 0x000e64000802007f */
[----:B-1----:R-:W-:Y:S05]  /*6070*/  @!P1 BRA `(.L_x_102) ;  /* 0xfffffffc00f09947 */ /* 0x002fea000383ffff */
[----:B------:R-:W-:Y:S05]  /*6080*/  BRA `(.L_x_120) ;  /* 0xfffffff0008c7947 */ /* 0x000fea000383ffff */
.L_x_111:
[----:B------:R-:W-:Y:S01]  /*6090*/  BSSY B0, `(.L_x_121) ;  /* 0x0000006000007945 */ /* 0x000fe20003800000 */
[----:B------:R-:W-:-:S07]  /*60a0*/  IMAD.MOV.U32 R15, RZ, RZ, -0x1 ;  /* 0xffffffffff0f7424 */ /* 0x000fce00078e00ff */
[----:B------:R-:W-:Y:S05]  /*60b0*/  WARPSYNC.COLLECTIVE R15, `(.L_x_122) ;  /* 0x000000000f0c7348 */ /* 0x000fea0003c00000 */
[----:B------:R-:W-:Y:S02]  /*60c0*/  ELECT P6, UR62, PT ;  /* 0x00000000003e782f */ /* 0x000fe400038c0000 */
[----:B------:R-:W-:Y:S01]  /*60d0*/  MOV R14, UR62 ;  /* 0x0000003e000e7c02 */ /* 0x000fe20008000f00 */
[----:B------:R-:W-:Y:S10]  /*60e0*/  ENDCOLLECTIVE ;  /* 0x000000000000791b */ /* 0x000ff40003800000 */
.L_x_122:
[----:B------:R-:W-:Y:S05]  /*60f0*/  BSYNC B0 ;  /* 0x0000000000007941 */ /* 0x000fea0003800000 */
.L_x_121:
[----:B------:R-:W-:Y:S05]  /*6100*/  BRA `(.L_x_123) ;  /* 0xfffffffc00147947 */ /* 0x000fea000383ffff */
.L_x_115:
[----:B0-----:R0:W1:Y:S02]  /*6110*/  SYNCS.PHASECHK.TRANS64.TRYWAIT P0, [R7+URZ], R4 ;  /* 0x00000004070075a7 */ /* 0x001064000800017f */
[----:B-1----:R-:W-:Y:S05]  /*6120*/  @!P0 NANOSLEEP.SYNCS 0x989680 ;  /* 0x009896800000895d */ /* 0x002fea0003900000 */
[----:B------:R-:W1:Y:S02]  /*6130*/  @!P0 SYNCS.PHASECHK.TRANS64 P0, [R7+URZ], R4 ;  /* 0x00000004070085a7 */ /* 0x000e64000800007f */
[----:B-1----:R-:W-:Y:S05]  /*6140*/  @!P0 BRA `(.L_x_115) ;  /* 0xfffffffc00f08947 */ /* 0x002fea000383ffff */
[----:B------:R-:W-:Y:S05]  /*6150*/  BRA `(.L_x_124) ;  /* 0xfffffffc004c7947 */ /* 0x000fea000383ffff */
.L_x_125:
[----:B------:R-:W-:-:S00]  /*6160*/  BRA `(.L_x_125) ;  /* 0xfffffffc00fc7947 */ /* 0x000fc0000383ffff */
[----:B------:R-:W-:-:S00]  /*6170*/  NOP ;  /* 0x0000000000007918 */ /* 0x000fc00000000000 */
        /* <DEDUP_REMOVED lines=8> */
.L_x_126:


//--------------------- .nv.global.init           --------------------------
	.section	.nv.global.init,"aw",@progbits
.nv.global.init:
	.type		$str$22,@object
	.size		$str$22,($str$23 - $str$22)
$str$22:
        /*0000*/ 	.byte	0x6b, 0x5f, 0x74, 0x69, 0x6c, 0x65, 0x5f, 0x63, 0x6f, 0x75, 0x6e, 0x74, 0x20, 0x3e, 0x3d, 0x20
        /*0010*/ 	.byte	0x31, 0x00
	.type		$str$23,@object
	.size		$str$23,(__unnamed_1 - $str$23)
$str$23:
        /*0012*/ 	.byte	0x2f, 0x74, 0x6d, 0x70, 0x2f, 0x63, 0x75, 0x74, 0x6c, 0x61, 0x73, 0x73, 0x5f, 0x73, 0x77, 0x65
        /*0022*/ 	.byte	0x65, 0x70, 0x5f, 0x73, 0x72, 0x63, 0x2f, 0x69, 0x6e, 0x63, 0x6c, 0x75, 0x64, 0x65, 0x2f, 0x63
        /*0032*/ 	.byte	0x75, 0x74, 0x6c, 0x61, 0x73, 0x73, 0x2f, 0x67, 0x65, 0x6d, 0x6d, 0x2f, 0x63, 0x6f, 0x6c, 0x6c
        /*0042*/ 	.byte	0x65, 0x63, 0x74, 0x69, 0x76, 0x65, 0x2f, 0x73, 0x6d, 0x39, 0x30, 0x5f, 0x6d, 0x6d, 0x61, 0x5f
        /*0052*/ 	.byte	0x74, 0x6d, 0x61, 0x5f, 0x67, 0x6d, 0x6d, 0x61, 0x5f, 0x73, 0x73, 0x5f, 0x77, 0x61, 0x72, 0x70
        /*0062*/ 	.byte	0x73, 0x70, 0x65, 0x63, 0x69, 0x61, 0x6c, 0x69, 0x7a, 0x65, 0x64, 0x2e, 0x68, 0x70, 0x70, 0x00
	.type		__unnamed_1,@object
	.size		__unnamed_1,(.L_0 - __unnamed_1)
__unnamed_1:
        /*0072*/ 	.byte	0x76, 0x6f, 0x69, 0x64, 0x20, 0x63, 0x75, 0x74, 0x6c, 0x61, 0x73, 0x73, 0x3a, 0x3a, 0x67, 0x65
        /* <DEDUP_REMOVED lines=176> */
        /*0b82*/ 	.byte	0x3a, 0x3a, 0x69, 0x64, 0x65, 0x6e, 0x74, 0x69, 0x74, 0x79, 0x5d, 0x00
.L_0:


//--------------------- .nv.shared._ZN7cutlass13device_kernelINS_4gemm6kernel13GemmUniversalIN4cute5tupleIJiiiiEEENS1_10collective13CollectiveMmaINS1_34MainloopSm90TmaGmmaWarpSpecializedILi2ENS5_IJNS4_1CILi1EEESB_SB_EEENS1_35KernelTmaWarpSpecializedCooperativeEEENS5_IJNSA_ILi128EEENSA_ILi64EEESG_EEENS_10tfloat32_tENS5_IJlSB_lEEESI_SJ_NS4_8TiledMMAINS4_8MMA_AtomIJNS4_4SM904GMMA29MMA_64x64x8_F32TF32TF32_SS_TNILNSN_7ScaleInE1ELSP_1EEEEEENS4_6LayoutINS5_IJNSA_ILi2EEESB_SB_EEENS5_IJSB_NSA_ILi0EEESV_EEEEENS5_IJNS4_10UnderscoreESY_SY_EEEEENS4_13SM90_TMA_LOADENS4_14ComposedLayoutINS4_7SwizzleILi3ELi4ELi3EEENS4_18smem_ptr_flag_bitsILi32EEENSS_INS5_IJNSA_ILi8EEENSA_ILi32EEEEEENS5_IJS18_SB_EEEEEEEvNS4_8identityES11_S1C_vS1D_EENS_8epilogue10collective6detail29Sm90TmaWarpSpecializedAdapterINS1G_15DefaultEpilogueISI_SJ_SJ_NS1F_6thread17LinearCombinationISI_Li1EffLNS1K_9ScaleType4KindE0ELNS_15FloatRoundStyleE2ESI_EENS1_15EpilogueDefaultEEEEEvvEEEEvNT_6ParamsE --------------------------
	.section	.nv.shared._ZN7cutlass13device_kernelINS_4gemm6kernel13GemmUniversalIN4cute5tupleIJiiiiEEENS1_10collective13CollectiveMmaINS1_34MainloopSm90TmaGmmaWarpSpecializedILi2ENS5_IJNS4_1CILi1EEESB_SB_EEENS1_35KernelTmaWarpSpecializedCooperativeEEENS5_IJNSA_ILi128EEENSA_ILi64EEESG_EEENS_10tfloat32_tENS5_IJlSB_lEEESI_SJ_NS4_8TiledMMAINS4_8MMA_AtomIJNS4_4SM904GMMA29MMA_64x64x8_F32TF32TF32_SS_TNILNSN_7ScaleInE1ELSP_1EEEEEENS4_6LayoutINS5_IJNSA_ILi2EEESB_SB_EEENS5_IJSB_NSA_ILi0EEESV_EEEEENS5_IJNS4_10UnderscoreESY_SY_EEEEENS4_13SM90_TMA_LOADENS4_14ComposedLayoutINS4_7SwizzleILi3ELi4ELi3EEENS4_18smem_ptr_flag_bitsILi32EEENSS_INS5_IJNSA_ILi8EEENSA_ILi32EEEEEENS5_IJS18_SB_EEEEEEEvNS4_8identityES11_S1C_vS1D_EENS_8epilogue10collective6detail29Sm90TmaWarpSpecializedAdapterINS1G_15DefaultEpilogueISI_SJ_SJ_NS1F_6thread17LinearCombinationISI_Li1EffLNS1K_9ScaleType4KindE0ELNS_15FloatRoundStyleE2ESI_EENS1_15EpilogueDefaultEEEEEvvEEEEvNT_6ParamsE,"aw",@nobits
	.sectionflags	@""
	.align	16
	.zero		1024


//--------------------- .nv.shared.reserved.0     --------------------------
	.section	.nv.shared.reserved.0,"aw",@nobits
	.weak		__nv_reservedSMEM_offset_0_alias
	.size		__nv_reservedSMEM_offset_0_alias, 0, 0
	.other		__nv_reservedSMEM_offset_0_alias,@"STO_CUDA_RESERVED_SHARED STV_DEFAULT"
__nv_reservedSMEM_offset_0_alias:
	.zero		0


//--------------------- .nv.global                --------------------------
	.section	.nv.global,"aw",@nobits
.nv.global:
	.type		_ZN40_INTERNAL_a8542c8a_4_k_cu_5378d75f_286004cute1_E,@object
	.size		_ZN40_INTERNAL_a8542c8a_4_k_cu_5378d75f_286004cute1_E,(_ZN40_INTERNAL_a8542c8a_4_k_cu_5378d75f_286004cuda3std3__45__cpo6cbeginE - _ZN40_INTERNAL_a8542c8a_4_k_cu_5378d75f_286004cute1_E)
_ZN40_INTERNAL_a8542c8a_4_k_cu_5378d75f_286004cute1_E:
	.zero		1
	.type		_ZN40_INTERNAL_a8542c8a_4_k_cu_5378d75f_286004cuda3std3__45__cpo6cbeginE,@object
	.size		_ZN40_INTERNAL_a8542c8a_4_k_cu_5378d75f_286004cuda3std3__45__cpo6cbeginE,(_ZN40_INTERNAL_a8542c8a_4_k_cu_5378d75f_286004cuda3std3__48in_placeE - _ZN40_INTERNAL_a8542c8a_4_k_cu_5378d75f_286004cuda3std3__45__cpo6cbeginE)
_ZN40_INTERNAL_a8542c8a_4_k_cu_5378d75f_286004cuda3std3__45__cpo6cbeginE:
	.zero		1
	.type		_ZN40_INTERNAL_a8542c8a_4_k_cu_5378d75f_286004cuda3std3__48in_placeE,@object
	.size		_ZN40_INTERNAL_a8542c8a_4_k_cu_5378d75f_286004cuda3std3__48in_placeE,(_ZN40_INTERNAL_a8542c8a_4_k_cu_5378d75f_286004cuda3std6ranges3__45__cpo9iter_moveE - _ZN40_INTERNAL_a8542c8a_4_k_cu_5378d75f_286004cuda3std3__48in_placeE)
_ZN40_INTERNAL_a8542c8a_4_k_cu_5378d75f_286004cuda3std3__48in_placeE:
	.zero		1
	.type		_ZN40_INTERNAL_a8542c8a_4_k_cu_5378d75f_286004cuda3std6ranges3__45__cpo9iter_moveE,@object
	.size		_ZN40_INTERNAL_a8542c8a_4_k_cu_5378d75f_286004cuda3std6ranges3__45__cpo9iter_moveE,(_ZN40_INTERNAL_a8542c8a_4_k_cu_5378d75f_286004cuda3std3__45__cpo5beginE - _ZN40_INTERNAL_a8542c8a_4_k_cu_5378d75f_286004cuda3std6ranges3__45__cpo9iter_moveE)
_ZN40_INTERNAL_a8542c8a_4_k_cu_5378d75f_286004cuda3std6ranges3__45__cpo9iter_moveE:
	.zero		1
	.type		_ZN40_INTERNAL_a8542c8a_4_k_cu_5378d75f_286004cuda3std3__45__cpo5beginE,@object
	.size		_ZN40_INTERNAL_a8542c8a_4_k_cu_5378d75f_286004cuda3std3__45__cpo5beginE,(_ZN40_INTERNAL_a8542c8a_4_k_cu_5378d75f_286004cuda3std3__442_GLOBAL__N__a8542c8a_4_k_cu_5378d75f_286006ignoreE - _ZN40_INTERNAL_a8542c8a_4_k_cu_5378d75f_286004cuda3std3__45__cpo5beginE)
_ZN40_INTERNAL_a8542c8a_4_k_cu_5378d75f_286004cuda3std3__45__cpo5beginE:
	.zero		1
	.type		_ZN40_INTERNAL_a8542c8a_4_k_cu_5378d75f_286004cuda3std3__442_GLOBAL__N__a8542c8a_4_k_cu_5378d75f_286006ignoreE,@object
	.size		_ZN40_INTERNAL_a8542c8a_4_k_cu_5378d75f_286004cuda3std3__442_GLOBAL__N__a8542c8a_4_k_cu_5378d75f_286006ignoreE,(_ZN40_INTERNAL_a8542c8a_4_k_cu_5378d75f_286004cute7productE - _ZN40_INTERNAL_a8542c8a_4_k_cu_5378d75f_286004cuda3std3__442_GLOBAL__N__a8542c8a_4_k_cu_5378d75f_286006ignoreE)
_ZN40_INTERNAL_a8542c8a_4_k_cu_5378d75f_286004cuda3std3__442_GLOBAL__N__a8542c8a_4_k_cu_5378d75f_286006ignoreE:
	.zero		1
	.type		_ZN40_INTERNAL_a8542c8a_4_k_cu_5378d75f_286004cute7productE,@object
	.size		_ZN40_INTERNAL_a8542c8a_4_k_cu_5378d75f_286004cute7productE,(_ZN40_INTERNAL_a8542c8a_4_k_cu_5378d75f_286004cuda3std3__45__cpo3endE - _ZN40_INTERNAL_a8542c8a_4_k_cu_5378d75f_286004cute7productE)
_ZN40_INTERNAL_a8542c8a_4_k_cu_5378d75f_286004cute7productE:
	.zero		1
	.type		_ZN40_INTERNAL_a8542c8a_4_k_cu_5378d75f_286004cuda3std3__45__cpo3endE,@object
	.size		_ZN40_INTERNAL_a8542c8a_4_k_cu_5378d75f_286004cuda3std3__45__cpo3endE,(_ZN40_INTERNAL_a8542c8a_4_k_cu_5378d75f_286004cuda3std3__419piecewise_constructE - _ZN40_INTERNAL_a8542c8a_4_k_cu_5378d75f_286004cuda3std3__45__cpo3endE)
_ZN40_INTERNAL_a8542c8a_4_k_cu_5378d75f_286004cuda3std3__45__cpo3endE:
	.zero		1
	.type		_ZN40_INTERNAL_a8542c8a_4_k_cu_5378d75f_286004cuda3std3__419piecewise_constructE,@object
	.size		_ZN40_INTERNAL_a8542c8a_4_k_cu_5378d75f_286004cuda3std3__419piecewise_constructE,(_ZN40_INTERNAL_a8542c8a_4_k_cu_5378d75f_286004cuda3std3__45__cpo4cendE - _ZN40_INTERNAL_a8542c8a_4_k_cu_5378d75f_286004cuda3std3__419piecewise_constructE)
_ZN40_INTERNAL_a8542c8a_4_k_cu_5378d75f_286004cuda3std3__419piecewise_constructE:
	.zero		1
	.type		_ZN40_INTERNAL_a8542c8a_4_k_cu_5378d75f_286004cuda3std3__45__cpo4cendE,@object
	.size		_ZN40_INTERNAL_a8542c8a_4_k_cu_5378d75f_286004cuda3std3__45__cpo4cendE,(_ZN40_INTERNAL_a8542c8a_4_k_cu_5378d75f_286004cuda3std6ranges3__45__cpo4swapE - _ZN40_INTERNAL_a8542c8a_4_k_cu_5378d75f_286004cuda3std3__45__cpo4cendE)
_ZN40_INTERNAL_a8542c8a_4_k_cu_5378d75f_286004cuda3std3__45__cpo4cendE:
	.zero		1
	.type		_ZN40_INTERNAL_a8542c8a_4_k_cu_5378d75f_286004cuda3std6ranges3__45__cpo4swapE,@object
	.size		_ZN40_INTERNAL_a8542c8a_4_k_cu_5378d75f_286004cuda3std6ranges3__45__cpo4swapE,(.L_8 - _ZN40_INTERNAL_a8542c8a_4_k_cu_5378d75f_286004cuda3std6ranges3__45__cpo4swapE)
_ZN40_INTERNAL_a8542c8a_4_k_cu_5378d75f_286004cuda3std6ranges3__45__cpo4swapE:
	.zero		1
.L_8:


//--------------------- .nv.constant0._ZN7cutlass13device_kernelINS_4gemm6kernel13GemmUniversalIN4cute5tupleIJiiiiEEENS1_10collective13CollectiveMmaINS1_34MainloopSm90TmaGmmaWarpSpecializedILi2ENS5_IJNS4_1CILi1EEESB_SB_EEENS1_35KernelTmaWarpSpecializedCooperativeEEENS5_IJNSA_ILi128EEENSA_ILi64EEESG_EEENS_10tfloat32_tENS5_IJlSB_lEEESI_SJ_NS4_8TiledMMAINS4_8MMA_AtomIJNS4_4SM904GMMA29MMA_64x64x8_F32TF32TF32_SS_TNILNSN_7ScaleInE1ELSP_1EEEEEENS4_6LayoutINS5_IJNSA_ILi2EEESB_SB_EEENS5_IJSB_NSA_ILi0EEESV_EEEEENS5_IJNS4_10UnderscoreESY_SY_EEEEENS4_13SM90_TMA_LOADENS4_14ComposedLayoutINS4_7SwizzleILi3ELi4ELi3EEENS4_18smem_ptr_flag_bitsILi32EEENSS_INS5_IJNSA_ILi8EEENSA_ILi32EEEEEENS5_IJS18_SB_EEEEEEEvNS4_8identityES11_S1C_vS1D_EENS_8epilogue10collective6detail29Sm90TmaWarpSpecializedAdapterINS1G_15DefaultEpilogueISI_SJ_SJ_NS1F_6thread17LinearCombinationISI_Li1EffLNS1K_9ScaleType4KindE0ELNS_15FloatRoundStyleE2ESI_EENS1_15EpilogueDefaultEEEEEvvEEEEvNT_6ParamsE --------------------------
	.section	.nv.constant0._ZN7cutlass13device_kernelINS_4gemm6kernel13GemmUniversalIN4cute5tupleIJiiiiEEENS1_10collective13CollectiveMmaINS1_34MainloopSm90TmaGmmaWarpSpecializedILi2ENS5_IJNS4_1CILi1EEESB_SB_EEENS1_35KernelTmaWarpSpecializedCooperativeEEENS5_IJNSA_ILi128EEENSA_ILi64EEESG_EEENS_10tfloat32_tENS5_IJlSB_lEEESI_SJ_NS4_8TiledMMAINS4_8MMA_AtomIJNS4_4SM904GMMA29MMA_64x64x8_F32TF32TF32_SS_TNILNSN_7ScaleInE1ELSP_1EEEEEENS4_6LayoutINS5_IJNSA_ILi2EEESB_SB_EEENS5_IJSB_NSA_ILi0EEESV_EEEEENS5_IJNS4_10UnderscoreESY_SY_EEEEENS4_13SM90_TMA_LOADENS4_14ComposedLayoutINS4_7SwizzleILi3ELi4ELi3EEENS4_18smem_ptr_flag_bitsILi32EEENSS_INS5_IJNSA_ILi8EEENSA_ILi32EEEEEENS5_IJS18_SB_EEEEEEEvNS4_8identityES11_S1C_vS1D_EENS_8epilogue10collective6detail29Sm90TmaWarpSpecializedAdapterINS1G_15DefaultEpilogueISI_SJ_SJ_NS1F_6thread17LinearCombinationISI_Li1EffLNS1K_9ScaleType4KindE0ELNS_15FloatRoundStyleE2ESI_EENS1_15EpilogueDefaultEEEEEvvEEEEvNT_6ParamsE,"a",@progbits
	.sectionflags	@""
	.align	4
.nv.constant0._ZN7cutlass13device_kernelINS_4gemm6kernel13GemmUniversalIN4cute5tupleIJiiiiEEENS1_10collective13CollectiveMmaINS1_34MainloopSm90TmaGmmaWarpSpecializedILi2ENS5_IJNS4_1CILi1EEESB_SB_EEENS1_35KernelTmaWarpSpecializedCooperativeEEENS5_IJNSA_ILi128EEENSA_ILi64EEESG_EEENS_10tfloat32_tENS5_IJlSB_lEEESI_SJ_NS4_8TiledMMAINS4_8MMA_AtomIJNS4_4SM904GMMA29MMA_64x64x8_F32TF32TF32_SS_TNILNSN_7ScaleInE1ELSP_1EEEEEENS4_6LayoutINS5_IJNSA_ILi2EEESB_SB_EEENS5_IJSB_NSA_ILi0EEESV_EEEEENS5_IJNS4_10UnderscoreESY_SY_EEEEENS4_13SM90_TMA_LOADENS4_14ComposedLayoutINS4_7SwizzleILi3ELi4ELi3EEENS4_18smem_ptr_flag_bitsILi32EEENSS_INS5_IJNSA_ILi8EEENSA_ILi32EEEEEENS5_IJS18_SB_EEEEEEEvNS4_8identityES11_S1C_vS1D_EENS_8epilogue10collective6detail29Sm90TmaWarpSpecializedAdapterINS1G_15DefaultEpilogueISI_SJ_SJ_NS1F_6thread17LinearCombinationISI_Li1EffLNS1K_9ScaleType4KindE0ELNS_15FloatRoundStyleE2ESI_EENS1_15EpilogueDefaultEEEEEvvEEEEvNT_6ParamsE:
	.zero		1664


//--------------------- SYMBOLS --------------------------

	.type		.nv.reservedSmem.offset0,@object
	.size		.nv.reservedSmem.offset0,0x4
	.type		__assertfail,@function
